	.target	sm_90a

	.elftype	@"ET_EXEC"


//--------------------- .note.nv.tkinfo           --------------------------
	.section	.note.nv.tkinfo,"",@"SHT_NOTE"
	.sectionflags	@"SHF_NOTE_NV_TKINFO"
	.tkinfo
        /*0018*/ 	.word	0x00000002
        /*0030*/ 	.string	""
        /*0030*/ 	.string	"ptxas"
        /*0030*/ 	.string	"Cuda compilation tools, release 13.0, V13.0.88"
        /*0030*/ 	.string	"Build cuda_13.0.r13.0/compiler.36424714_0"
        /*0030*/ 	.string	"-arch sm_90a -m 64 "



//--------------------- .note.nv.cuinfo           --------------------------
	.section	.note.nv.cuinfo,"",@"SHT_NOTE"
	.sectionflags	@"SHF_NOTE_NV_CUINFO"
        /*0018*/ 	.short	0x0002
        /*001a*/ 	.short	0x005a
        /*001c*/ 	.short	0x0082
	.zero		2


//--------------------- .nv.info                  --------------------------
	.section	.nv.info,"",@"SHT_CUDA_INFO"
	.align	4


	//----- nvinfo : EIATTR_REGCOUNT
	.align		4
        /*0000*/ 	.byte	0x04, 0x2f
        /*0002*/ 	.short	(.L_15 - .L_14)
	.align		4
.L_14:
        /*0004*/ 	.word	index@(_ZN7cutlass13device_kernelINS_4gemm6kernel13GemmUniversalIN4cute5tupleIJiiiiEEENS1_10collective13CollectiveMmaINS1_34MainloopSm90TmaGmmaWarpSpecializedILi7ENS5_IJNS4_1CILi1EEESB_SB_EEENS1_32KernelTmaWarpSpecializedPingpongEEENS5_IJNSA_ILi64EEENSA_ILi256EEESF_EEENS_10bfloat16_tENS5_IJlSB_lEEESI_SJ_NS4_8TiledMMAINS4_8MMA_AtomIJNS4_4SM904GMMA28MMA_64x256x16_F32BF16BF16_SSILNSN_5MajorE0ELSP_0ELNSN_7ScaleInE1ELSQ_1EEEEEENS4_6LayoutISC_NS5_IJNSA_ILi0EEESU_SU_EEEEENS5_IJNS4_10UnderscoreESX_SX_EEEEENS4_13SM90_TMA_LOADENS4_14ComposedLayoutINS4_7SwizzleILi3ELi4ELi3EEENS4_18smem_ptr_flag_bitsILi16EEENST_INS5_IJNSA_ILi8EEESF_EEENS5_IJSF_SB_EEEEEEEvNS4_8identityES10_S1A_vS1B_EENS_8epilogue10collective6detail29Sm90TmaWarpSpecializedAdapterINS1E_15DefaultEpilogueISI_SJ_SJ_NS1D_6thread17LinearCombinationISI_Li1EffLNS1I_9ScaleType4KindE0ELNS_15FloatRoundStyleE2ESI_EENS1_15EpilogueDefaultEEEEEvvEEEEvNT_6ParamsE)
        /*0008*/ 	.word	0x000000a8


	//----- nvinfo : EIATTR_FRAME_SIZE
	.align		4
.L_15:
        /*000c*/ 	.byte	0x04, 0x11
        /*000e*/ 	.short	(.L_17 - .L_16)
	.align		4
.L_16:
        /*0010*/ 	.word	index@(_ZN7cutlass13device_kernelINS_4gemm6kernel13GemmUniversalIN4cute5tupleIJiiiiEEENS1_10collective13CollectiveMmaINS1_34MainloopSm90TmaGmmaWarpSpecializedILi7ENS5_IJNS4_1CILi1EEESB_SB_EEENS1_32KernelTmaWarpSpecializedPingpongEEENS5_IJNSA_ILi64EEENSA_ILi256EEESF_EEENS_10bfloat16_tENS5_IJlSB_lEEESI_SJ_NS4_8TiledMMAINS4_8MMA_AtomIJNS4_4SM904GMMA28MMA_64x256x16_F32BF16BF16_SSILNSN_5MajorE0ELSP_0ELNSN_7ScaleInE1ELSQ_1EEEEEENS4_6LayoutISC_NS5_IJNSA_ILi0EEESU_SU_EEEEENS5_IJNS4_10UnderscoreESX_SX_EEEEENS4_13SM90_TMA_LOADENS4_14ComposedLayoutINS4_7SwizzleILi3ELi4ELi3EEENS4_18smem_ptr_flag_bitsILi16EEENST_INS5_IJNSA_ILi8EEESF_EEENS5_IJSF_SB_EEEEEEEvNS4_8identityES10_S1A_vS1B_EENS_8epilogue10collective6detail29Sm90TmaWarpSpecializedAdapterINS1E_15DefaultEpilogueISI_SJ_SJ_NS1D_6thread17LinearCombinationISI_Li1EffLNS1I_9ScaleType4KindE0ELNS_15FloatRoundStyleE2ESI_EENS1_15EpilogueDefaultEEEEEvvEEEEvNT_6ParamsE)
        /*0014*/ 	.word	0x00000008


	//----- nvinfo : EIATTR_MIN_STACK_SIZE
	.align		4
.L_17:
        /*0018*/ 	.byte	0x04, 0x12
        /*001a*/ 	.short	(.L_19 - .L_18)
	.align		4
.L_18:
        /*001c*/ 	.word	index@(_ZN7cutlass13device_kernelINS_4gemm6kernel13GemmUniversalIN4cute5tupleIJiiiiEEENS1_10collective13CollectiveMmaINS1_34MainloopSm90TmaGmmaWarpSpecializedILi7ENS5_IJNS4_1CILi1EEESB_SB_EEENS1_32KernelTmaWarpSpecializedPingpongEEENS5_IJNSA_ILi64EEENSA_ILi256EEESF_EEENS_10bfloat16_tENS5_IJlSB_lEEESI_SJ_NS4_8TiledMMAINS4_8MMA_AtomIJNS4_4SM904GMMA28MMA_64x256x16_F32BF16BF16_SSILNSN_5MajorE0ELSP_0ELNSN_7ScaleInE1ELSQ_1EEEEEENS4_6LayoutISC_NS5_IJNSA_ILi0EEESU_SU_EEEEENS5_IJNS4_10UnderscoreESX_SX_EEEEENS4_13SM90_TMA_LOADENS4_14ComposedLayoutINS4_7SwizzleILi3ELi4ELi3EEENS4_18smem_ptr_flag_bitsILi16EEENST_INS5_IJNSA_ILi8EEESF_EEENS5_IJSF_SB_EEEEEEEvNS4_8identityES10_S1A_vS1B_EENS_8epilogue10collective6detail29Sm90TmaWarpSpecializedAdapterINS1E_15DefaultEpilogueISI_SJ_SJ_NS1D_6thread17LinearCombinationISI_Li1EffLNS1I_9ScaleType4KindE0ELNS_15FloatRoundStyleE2ESI_EENS1_15EpilogueDefaultEEEEEvvEEEEvNT_6ParamsE)
        /*0020*/ 	.word	0x00000008
.L_19:


//--------------------- .nv.compat                --------------------------
	.section	.nv.compat,"",@"SHT_CUDA_COMPAT_INFO"
	.align	4
        /*0000*/ 	.byte	0x02, 0x09, 0x01, 0x00, 0x02, 0x02, 0x04, 0x00, 0x02, 0x05, 0x05, 0x00, 0x03, 0x07, 0x01, 0x01
        /*0010*/ 	.byte	0x02, 0x03, 0x01, 0x00, 0x02, 0x06, 0x01, 0x00, 0x04, 0x0b, 0x08, 0x00, 0x00, 0x00, 0x00, 0x00
        /*0020*/ 	.byte	0x00, 0x00, 0x00, 0x00


//--------------------- .nv.info._ZN7cutlass13device_kernelINS_4gemm6kernel13GemmUniversalIN4cute5tupleIJiiiiEEENS1_10collective13CollectiveMmaINS1_34MainloopSm90TmaGmmaWarpSpecializedILi7ENS5_IJNS4_1CILi1EEESB_SB_EEENS1_32KernelTmaWarpSpecializedPingpongEEENS5_IJNSA_ILi64EEENSA_ILi256EEESF_EEENS_10bfloat16_tENS5_IJlSB_lEEESI_SJ_NS4_8TiledMMAINS4_8MMA_AtomIJNS4_4SM904GMMA28MMA_64x256x16_F32BF16BF16_SSILNSN_5MajorE0ELSP_0ELNSN_7ScaleInE1ELSQ_1EEEEEENS4_6LayoutISC_NS5_IJNSA_ILi0EEESU_SU_EEEEENS5_IJNS4_10UnderscoreESX_SX_EEEEENS4_13SM90_TMA_LOADENS4_14ComposedLayoutINS4_7SwizzleILi3ELi4ELi3EEENS4_18smem_ptr_flag_bitsILi16EEENST_INS5_IJNSA_ILi8EEESF_EEENS5_IJSF_SB_EEEEEEEvNS4_8identityES10_S1A_vS1B_EENS_8epilogue10collective6detail29Sm90TmaWarpSpecializedAdapterINS1E_15DefaultEpilogueISI_SJ_SJ_NS1D_6thread17LinearCombinationISI_Li1EffLNS1I_9ScaleType4KindE0ELNS_15FloatRoundStyleE2ESI_EENS1_15EpilogueDefaultEEEEEvvEEEEvNT_6ParamsE --------------------------
	.section	.nv.info._ZN7cutlass13device_kernelINS_4gemm6kernel13GemmUniversalIN4cute5tupleIJiiiiEEENS1_10collective13CollectiveMmaINS1_34MainloopSm90TmaGmmaWarpSpecializedILi7ENS5_IJNS4_1CILi1EEESB_SB_EEENS1_32KernelTmaWarpSpecializedPingpongEEENS5_IJNSA_ILi64EEENSA_ILi256EEESF_EEENS_10bfloat16_tENS5_IJlSB_lEEESI_SJ_NS4_8TiledMMAINS4_8MMA_AtomIJNS4_4SM904GMMA28MMA_64x256x16_F32BF16BF16_SSILNSN_5MajorE0ELSP_0ELNSN_7ScaleInE1ELSQ_1EEEEEENS4_6LayoutISC_NS5_IJNSA_ILi0EEESU_SU_EEEEENS5_IJNS4_10UnderscoreESX_SX_EEEEENS4_13SM90_TMA_LOADENS4_14ComposedLayoutINS4_7SwizzleILi3ELi4ELi3EEENS4_18smem_ptr_flag_bitsILi16EEENST_INS5_IJNSA_ILi8EEESF_EEENS5_IJSF_SB_EEEEEEEvNS4_8identityES10_S1A_vS1B_EENS_8epilogue10collective6detail29Sm90TmaWarpSpecializedAdapterINS1E_15DefaultEpilogueISI_SJ_SJ_NS1D_6thread17LinearCombinationISI_Li1EffLNS1I_9ScaleType4KindE0ELNS_15FloatRoundStyleE2ESI_EENS1_15EpilogueDefaultEEEEEvvEEEEvNT_6ParamsE,"",@"SHT_CUDA_INFO"
	.sectionflags	@""
	.align	4


	//----- nvinfo : EIATTR_CUDA_API_VERSION
	.align		4
        /*0000*/ 	.byte	0x04, 0x37
        /*0002*/ 	.short	(.L_21 - .L_20)
.L_20:
        /*0004*/ 	.word	0x00000082


	//----- nvinfo : EIATTR_KPARAM_INFO
	.align		4
.L_21:
        /*0008*/ 	.byte	0x04, 0x17
        /*000a*/ 	.short	(.L_23 - .L_22)
.L_22:
        /*000c*/ 	.word	0x00000000
        /*0010*/ 	.short	0x0000
        /*0012*/ 	.short	0x0070
        /*0014*/ 	.byte	0x00, 0xf0, 0x01, 0x10


	//----- nvinfo : EIATTR_SPARSE_MMA_MASK
	.align		4
.L_23:
        /*0018*/ 	.byte	0x03, 0x50
        /*001a*/ 	.short	0x0000


	//----- nvinfo : EIATTR_MAXREG_COUNT
	.align		4
        /*001c*/ 	.byte	0x03, 0x1b
        /*001e*/ 	.short	0x00a8


	//----- nvinfo : EIATTR_NUM_BARRIERS
	.align		4
        /*0020*/ 	.byte	0x02, 0x4c
        /*0022*/ 	.byte	0x01
	.zero		1


	//----- nvinfo : EIATTR_EXTERNS
	.align		4
        /*0024*/ 	.byte	0x04, 0x0f
        /*0026*/ 	.short	(.L_25 - .L_24)


	//   ....[0]....
	.align		4
.L_24:
        /*0028*/ 	.word	index@(__assertfail)


	//----- nvinfo : EIATTR_ANNOTATIONS
	.align		4
.L_25:
        /*002c*/ 	.byte	0x04, 0x55
        /*002e*/ 	.short	(.L_27 - .L_26)


	//   ....[0]....
.L_26:
        /*0030*/ 	.word	0x00000001
        /*0034*/ 	.byte	0x30, 0x0b, 0x00, 0x00, 0x01, 0x00, 0x00, 0x00, 0x80, 0x9d, 0x00, 0x00, 0x01, 0x00, 0x00, 0x00
        /*0044*/ 	.byte	0x90, 0xa9, 0x00, 0x00


	//----- nvinfo : EIATTR_MERCURY_ISA_VERSION
	.align		4
.L_27:
        /*0048*/ 	.byte	0x03, 0x5f
        /*004a*/ 	.short	0x0101


	//----- nvinfo : EIATTR_INT_WARP_WIDE_INSTR_OFFSETS
	.align		4
        /*004c*/ 	.byte	0x04, 0x31
        /*004e*/ 	.short	(.L_29 - .L_28)


	//   ....[0]....
.L_28:
        /*0050*/ 	.word	0x00000440


	//   ....[1]....
        /*0054*/ 	.word	0x00000460


	//   ....[2]....
        /*0058*/ 	.word	0x000004e0


	//   ....[3]....
        /*005c*/ 	.word	0x000004f0


	//   ....[4]....
        /*0060*/ 	.word	0x00000500


	//   ....[5]....
        /*0064*/ 	.word	0x00000520


	//   ....[6]....
        /*0068*/ 	.word	0x000005b0


	//   ....[7]....
        /*006c*/ 	.word	0x000005d0


	//----- nvinfo : EIATTR_COOP_GROUP_MASK_REGIDS
	.align		4
.L_29:
        /*0070*/ 	.byte	0x04, 0x29
        /*0072*/ 	.short	(.L_31 - .L_30)


	//   ....[0]....
.L_30:
        /*0074*/ 	.word	0xffffffff


	//   ....[1]....
        /*0078*/ 	.word	0xffffffff


	//   ....[2]....
        /*007c*/ 	.word	0xffffffff


	//   ....[3]....
        /*0080*/ 	.word	0xffffffff


	//   ....[4]....
        /*0084*/ 	.word	0xffffffff


	//   ....[5]....
        /*0088*/ 	.word	0xffffffff


	//----- nvinfo : EIATTR_COOP_GROUP_INSTR_OFFSETS
	.align		4
.L_31:
        /*008c*/ 	.byte	0x04, 0x28
        /*008e*/ 	.short	(.L_33 - .L_32)


	//   ....[0]....
.L_32:
        /*0090*/ 	.word	0x00000070


	//   ....[1]....
        /*0094*/ 	.word	0x00000080


	//   ....[2]....
        /*0098*/ 	.word	0x00000140


	//   ....[3]....
        /*009c*/ 	.word	0x00000330


	//   ....[4]....
        /*00a0*/ 	.word	0x00000370


	//   ....[5]....
        /*00a4*/ 	.word	0x000003c0


	//----- nvinfo : EIATTR_REG_RECONFIG
	.align		4
.L_33:
        /*00a8*/ 	.byte	0x01, 0x54
	.zero		2


	//----- nvinfo : EIATTR_SYSCALL_OFFSETS
	.align		4
        /*00ac*/ 	.byte	0x04, 0x46
        /*00ae*/ 	.short	(.L_35 - .L_34)


	//   ....[0]....
.L_34:
        /*00b0*/ 	.word	0x00001600


	//----- nvinfo : EIATTR_MBARRIER_INSTR_OFFSETS
	.align		4
.L_35:
        /*00b4*/ 	.byte	0x04, 0x39
        /*00b6*/ 	.short	(.L_37 - .L_36)


	//   ....[0]....
.L_36:
        /*00b8*/ 	.word	0x00000240
        /*00bc*/ 	.word	0x000000ff
        /*00c0*/ 	.word	0x00000000
        /*00c4*/ 	.short	0x0100
        /*00c6*/ 	.byte	0x08
	.zero		1


	//   ....[1]....
        /*00c8*/ 	.word	0x00000250
        /*00cc*/ 	.word	0x000000ff
        /*00d0*/ 	.word	0x00000038
        /*00d4*/ 	.short	0x0100
        /*00d6*/ 	.byte	0x08
	.zero		1


	//   ....[2]....
        /*00d8*/ 	.word	0x00000260
        /*00dc*/ 	.word	0x000000ff
        /*00e0*/ 	.word	0x00000008
        /*00e4*/ 	.short	0x0100
        /*00e6*/ 	.byte	0x08
	.zero		1


	//   ....[3]....
        /*00e8*/ 	.word	0x00000270
        /*00ec*/ 	.word	0x000000ff
        /*00f0*/ 	.word	0x00000040
        /*00f4*/ 	.short	0x0100
        /*00f6*/ 	.byte	0x08
	.zero		1


	//   ....[4]....
        /*00f8*/ 	.word	0x00000280
        /*00fc*/ 	.word	0x000000ff
        /*0100*/ 	.word	0x00000010
        /*0104*/ 	.short	0x0100
        /*0106*/ 	.byte	0x08
	.zero		1


	//   ....[5]....
        /*0108*/ 	.word	0x00000290
        /*010c*/ 	.word	0x000000ff
        /*0110*/ 	.word	0x00000048
        /*0114*/ 	.short	0x0100
        /*0116*/ 	.byte	0x08
	.zero		1


	//   ....[6]....
        /*0118*/ 	.word	0x000002a0
        /*011c*/ 	.word	0x000000ff
        /*0120*/ 	.word	0x00000018
        /*0124*/ 	.short	0x0100
        /*0126*/ 	.byte	0x08
	.zero		1


	//   ....[7]....
        /*0128*/ 	.word	0x000002b0
        /*012c*/ 	.word	0x000000ff
        /*0130*/ 	.word	0x00000050
        /*0134*/ 	.short	0x0100
        /*0136*/ 	.byte	0x08
	.zero		1


	//   ....[8]....
        /*0138*/ 	.word	0x000002c0
        /*013c*/ 	.word	0x000000ff
        /*0140*/ 	.word	0x00000020
        /*0144*/ 	.short	0x0100
        /*0146*/ 	.byte	0x08
	.zero		1


	//   ....[9]....
        /*0148*/ 	.word	0x000002d0
        /*014c*/ 	.word	0x000000ff
        /*0150*/ 	.word	0x00000058
        /*0154*/ 	.short	0x0100
        /*0156*/ 	.byte	0x08
	.zero		1


	//   ....[10]....
        /*0158*/ 	.word	0x000002e0
        /*015c*/ 	.word	0x000000ff
        /*0160*/ 	.word	0x00000028
        /*0164*/ 	.short	0x0100
        /*0166*/ 	.byte	0x08
	.zero		1


	//   ....[11]....
        /*0168*/ 	.word	0x000002f0
        /*016c*/ 	.word	0x000000ff
        /*0170*/ 	.word	0x00000060
        /*0174*/ 	.short	0x0100
        /*0176*/ 	.byte	0x08
	.zero		1


	//   ....[12]....
        /*0178*/ 	.word	0x00000300
        /*017c*/ 	.word	0x000000ff
        /*0180*/ 	.word	0x00000030
        /*0184*/ 	.short	0x0100
        /*0186*/ 	.byte	0x08
	.zero		1


	//   ....[13]....
        /*0188*/ 	.word	0x00000310
        /*018c*/ 	.word	0x000000ff
        /*0190*/ 	.word	0x00000068
        /*0194*/ 	.short	0x0100
        /*0196*/ 	.byte	0x08
	.zero		1


	//   ....[14]....
        /*0198*/ 	.word	0x00000610
        /*019c*/ 	.word	0x000000ff
        /*01a0*/ 	.word	0x000000a0
        /*01a4*/ 	.short	0x0100
        /*01a6*/ 	.byte	0x08
	.zero		1


	//   ....[15]....
        /*01a8*/ 	.word	0x00000680
        /*01ac*/ 	.word	0x000000ff
        /*01b0*/ 	.word	0x000000a8
        /*01b4*/ 	.short	0x0100
        /*01b6*/ 	.byte	0x08
	.zero		1


	//   ....[16]....
        /*01b8*/ 	.word	0x000006a0
        /*01bc*/ 	.word	0x000000ff
        /*01c0*/ 	.word	0x00000080
        /*01c4*/ 	.short	0x0100
        /*01c6*/ 	.byte	0x09
	.zero		1


	//   ....[17]....
        /*01c8*/ 	.word	0x000006b0
        /*01cc*/ 	.word	0x000000ff
        /*01d0*/ 	.word	0x00000088
        /*01d4*/ 	.short	0x0100
        /*01d6*/ 	.byte	0x09
	.zero		1


	//   ....[18]....
        /*01d8*/ 	.word	0x000006c0
        /*01dc*/ 	.word	0x000000ff
        /*01e0*/ 	.word	0x00000090
        /*01e4*/ 	.short	0x0100
        /*01e6*/ 	.byte	0x09
	.zero		1


	//   ....[19]....
        /*01e8*/ 	.word	0x000006d0
        /*01ec*/ 	.word	0x000000ff
        /*01f0*/ 	.word	0x00000098
        /*01f4*/ 	.short	0x0100
        /*01f6*/ 	.byte	0x09
	.zero		1


	//   ....[20]....
        /*01f8*/ 	.word	0x000014e0
        /*01fc*/ 	.word	0x0000009d
        /*0200*/ 	.word	0x00000000
        /*0204*/ 	.short	0x010a
        /*0206*/ 	.byte	0x2a
	.zero		1


	//   ....[21]....
        /*0208*/ 	.word	0x00001680
        /*020c*/ 	.word	0x00000003
        /*0210*/ 	.word	0x00000000
        /*0214*/ 	.short	0x010a
        /*0216*/ 	.byte	0x3f
	.zero		1


	//   ....[22]....
        /*0218*/ 	.word	0x000016e0
        /*021c*/ 	.word	0x00000003
        /*0220*/ 	.word	0x00000000
        /*0224*/ 	.short	0x010a
        /*0226*/ 	.byte	0x3f
	.zero		1


	//   ....[23]....
        /*0228*/ 	.word	0x00001a70
        /*022c*/ 	.word	0x000000ff
        /*0230*/ 	.word	0x00000000
        /*0234*/ 	.short	0x010a
        /*0236*/ 	.byte	0x04
	.zero		1


	//   ....[24]....
        /*0238*/ 	.word	0x00001ab0
        /*023c*/ 	.word	0x000000ff
        /*0240*/ 	.word	0x00000000
        /*0244*/ 	.short	0x010a
        /*0246*/ 	.byte	0x04
	.zero		1


	//   ....[25]....
        /*0248*/ 	.word	0x00001d40
        /*024c*/ 	.word	0x000000ff
        /*0250*/ 	.word	0x00000000
        /*0254*/ 	.short	0x0101
        /*0256*/ 	.byte	0x04
	.zero		1


	//   ....[26]....
        /*0258*/ 	.word	0x00001e30
        /*025c*/ 	.word	0x0000009e
        /*0260*/ 	.word	0x00000000
        /*0264*/ 	.short	0x0101
        /*0266*/ 	.byte	0x2d
	.zero		1


	//   ....[27]....
        /*0268*/ 	.word	0x00001f20
        /*026c*/ 	.word	0x000000ff
        /*0270*/ 	.word	0x00000000
        /*0274*/ 	.short	0x0101
        /*0276*/ 	.byte	0x04
	.zero		1


	//   ....[28]....
        /*0278*/ 	.word	0x00001fd0
        /*027c*/ 	.word	0x0000009d
        /*0280*/ 	.word	0x00000010
        /*0284*/ 	.short	0x010a
        /*0286*/ 	.byte	0x2a
	.zero		1


	//   ....[29]....
        /*0288*/ 	.word	0x00009da0
        /*028c*/ 	.word	0x000000a0
        /*0290*/ 	.word	0x00000000
        /*0294*/ 	.short	0x0101
        /*0296*/ 	.byte	0x2d
	.zero		1


	//   ....[30]....
        /*0298*/ 	.word	0x0000a700
        /*029c*/ 	.word	0x0000000a
        /*02a0*/ 	.word	0x00000038
        /*02a4*/ 	.short	0x010a
        /*02a6*/ 	.byte	0x3f
	.zero		1


	//   ....[31]....
        /*02a8*/ 	.word	0x0000aaf0
        /*02ac*/ 	.word	0x00000008
        /*02b0*/ 	.word	0x000000a8
        /*02b4*/ 	.short	0x0101
        /*02b6*/ 	.byte	0x3f
	.zero		1


	//   ....[32]....
        /*02b8*/ 	.word	0x0000b240
        /*02bc*/ 	.word	0x00000009
        /*02c0*/ 	.word	0x00000000
        /*02c4*/ 	.short	0x010a
        /*02c6*/ 	.byte	0x3f
	.zero		1


	//   ....[33]....
        /*02c8*/ 	.word	0x0000b2c0
        /*02cc*/ 	.word	0x00000008
        /*02d0*/ 	.word	0x00000000
        /*02d4*/ 	.short	0x010a
        /*02d6*/ 	.byte	0x3f
	.zero		1


	//   ....[34]....
        /*02d8*/ 	.word	0x0000b350
        /*02dc*/ 	.word	0x00000009
        /*02e0*/ 	.word	0x00000000
        /*02e4*/ 	.short	0x010a
        /*02e6*/ 	.byte	0x3f
	.zero		1


	//   ....[35]....
        /*02e8*/ 	.word	0x0000b3e0
        /*02ec*/ 	.word	0x00000008
        /*02f0*/ 	.word	0x00000000
        /*02f4*/ 	.short	0x010a
        /*02f6*/ 	.byte	0x3f
	.zero		1


	//   ....[36]....
        /*02f8*/ 	.word	0x0000b470
        /*02fc*/ 	.word	0x00000009
        /*0300*/ 	.word	0x00000000
        /*0304*/ 	.short	0x010a
        /*0306*/ 	.byte	0x3f
	.zero		1


	//   ....[37]....
        /*0308*/ 	.word	0x0000b500
        /*030c*/ 	.word	0x00000006
        /*0310*/ 	.word	0x00000000
        /*0314*/ 	.short	0x010a
        /*0316*/ 	.byte	0x3f
	.zero		1


	//   ....[38]....
        /*0318*/ 	.word	0x0000b590
        /*031c*/ 	.word	0x00000003
        /*0320*/ 	.word	0x00000000
        /*0324*/ 	.short	0x010a
        /*0326*/ 	.byte	0x3f
	.zero		1


	//   ....[39]....
        /*0328*/ 	.word	0x0000b5f0
        /*032c*/ 	.word	0x0000009f
        /*0330*/ 	.word	0x00000000
        /*0334*/ 	.short	0x010a
        /*0336*/ 	.byte	0x3f
	.zero		1


	//   ....[40]....
        /*0338*/ 	.word	0x0000b640
        /*033c*/ 	.word	0x00000003
        /*0340*/ 	.word	0x00000000
        /*0344*/ 	.short	0x010a
        /*0346*/ 	.byte	0x3f
	.zero		1


	//   ....[41]....
        /*0348*/ 	.word	0x0000b6a0
        /*034c*/ 	.word	0x00000004
        /*0350*/ 	.word	0x00000000
        /*0354*/ 	.short	0x010a
        /*0356*/ 	.byte	0x3f
	.zero		1


	//   ....[42]....
        /*0358*/ 	.word	0x0000b6f0
        /*035c*/ 	.word	0x0000009f
        /*0360*/ 	.word	0x00000010
        /*0364*/ 	.short	0x010a
        /*0366*/ 	.byte	0x3f
	.zero		1


	//   ....[43]....
        /*0368*/ 	.word	0x0000b7c0
        /*036c*/ 	.word	0x0000000a
        /*0370*/ 	.word	0x00000038
        /*0374*/ 	.short	0x010a
        /*0376*/ 	.byte	0x3f
	.zero		1


	//   ....[44]....
        /*0378*/ 	.word	0x0000b890
        /*037c*/ 	.word	0x00000009
        /*0380*/ 	.word	0x00000000
        /*0384*/ 	.short	0x010a
        /*0386*/ 	.byte	0x3f
	.zero		1


	//   ....[45]....
        /*0388*/ 	.word	0x0000b8e0
        /*038c*/ 	.word	0x00000008
        /*0390*/ 	.word	0x00000000
        /*0394*/ 	.short	0x010a
        /*0396*/ 	.byte	0x3f
	.zero		1


	//   ....[46]....
        /*0398*/ 	.word	0x0000b930
        /*039c*/ 	.word	0x00000009
        /*03a0*/ 	.word	0x00000000
        /*03a4*/ 	.short	0x010a
        /*03a6*/ 	.byte	0x3f
	.zero		1


	//   ....[47]....
        /*03a8*/ 	.word	0x0000b980
        /*03ac*/ 	.word	0x00000008
        /*03b0*/ 	.word	0x00000000
        /*03b4*/ 	.short	0x010a
        /*03b6*/ 	.byte	0x3f
	.zero		1


	//   ....[48]....
        /*03b8*/ 	.word	0x0000b9d0
        /*03bc*/ 	.word	0x00000009
        /*03c0*/ 	.word	0x00000000
        /*03c4*/ 	.short	0x010a
        /*03c6*/ 	.byte	0x3f
	.zero		1


	//   ....[49]....
        /*03c8*/ 	.word	0x0000ba20
        /*03cc*/ 	.word	0x00000006
        /*03d0*/ 	.word	0x00000000
        /*03d4*/ 	.short	0x010a
        /*03d6*/ 	.byte	0x3f
	.zero		1


	//----- nvinfo : EIATTR_NUM_MBARRIERS
	.align		4
.L_37:
        /*03d8*/ 	.byte	0x03, 0x38
        /*03da*/ 	.short	0x0014


	//----- nvinfo : EIATTR_EXIT_INSTR_OFFSETS
	.align		4
        /*03dc*/ 	.byte	0x04, 0x1c
        /*03de*/ 	.short	(.L_39 - .L_38)


	//   ....[0]....
.L_38:
        /*03e0*/ 	.word	0x00001200


	//   ....[1]....
        /*03e4*/ 	.word	0x00001260


	//   ....[2]....
        /*03e8*/ 	.word	0x0000a430


	//   ....[3]....
        /*03ec*/ 	.word	0x0000a460


	//   ....[4]....
        /*03f0*/ 	.word	0x0000b5e0


	//----- nvinfo : EIATTR_MAX_THREADS
	.align		4
.L_39:
        /*03f4*/ 	.byte	0x04, 0x05
        /*03f6*/ 	.short	(.L_41 - .L_40)
.L_40:
        /*03f8*/ 	.word	0x00000180
        /*03fc*/ 	.word	0x00000001
        /*0400*/ 	.word	0x00000001


	//----- nvinfo : EIATTR_CRS_STACK_SIZE
	.align		4
.L_41:
        /*0404*/ 	.byte	0x04, 0x1e
        /*0406*/ 	.short	(.L_43 - .L_42)
.L_42:
        /*0408*/ 	.word	0x00000000


	//----- nvinfo : EIATTR_CBANK_PARAM_SIZE
	.align		4
.L_43:
        /*040c*/ 	.byte	0x03, 0x19
        /*040e*/ 	.short	0x0470


	//----- nvinfo : EIATTR_PARAM_CBANK
	.align		4
        /*0410*/ 	.byte	0x04, 0x0a
        /*0412*/ 	.short	(.L_45 - .L_44)
	.align		4
.L_44:
        /*0414*/ 	.word	index@(.nv.constant0._ZN7cutlass13device_kernelINS_4gemm6kernel13GemmUniversalIN4cute5tupleIJiiiiEEENS1_10collective13CollectiveMmaINS1_34MainloopSm90TmaGmmaWarpSpecializedILi7ENS5_IJNS4_1CILi1EEESB_SB_EEENS1_32KernelTmaWarpSpecializedPingpongEEENS5_IJNSA_ILi64EEENSA_ILi256EEESF_EEENS_10bfloat16_tENS5_IJlSB_lEEESI_SJ_NS4_8TiledMMAINS4_8MMA_AtomIJNS4_4SM904GMMA28MMA_64x256x16_F32BF16BF16_SSILNSN_5MajorE0ELSP_0ELNSN_7ScaleInE1ELSQ_1EEEEEENS4_6LayoutISC_NS5_IJNSA_ILi0EEESU_SU_EEEEENS5_IJNS4_10UnderscoreESX_SX_EEEEENS4_13SM90_TMA_LOADENS4_14ComposedLayoutINS4_7SwizzleILi3ELi4ELi3EEENS4_18smem_ptr_flag_bitsILi16EEENST_INS5_IJNSA_ILi8EEESF_EEENS5_IJSF_SB_EEEEEEEvNS4_8identityES10_S1A_vS1B_EENS_8epilogue10collective6detail29Sm90TmaWarpSpecializedAdapterINS1E_15DefaultEpilogueISI_SJ_SJ_NS1D_6thread17LinearCombinationISI_Li1EffLNS1I_9ScaleType4KindE0ELNS_15FloatRoundStyleE2ESI_EENS1_15EpilogueDefaultEEEEEvvEEEEvNT_6ParamsE)
        /*0418*/ 	.short	0x0210
        /*041a*/ 	.short	0x0470


	//----- nvinfo : EIATTR_SW_WAR
	.align		4
.L_45:
        /*041c*/ 	.byte	0x04, 0x36
        /*041e*/ 	.short	(.L_47 - .L_46)
.L_46:
        /*0420*/ 	.word	0x00000008
.L_47:


//--------------------- .nv.callgraph             --------------------------
	.section	.nv.callgraph,"",@"SHT_CUDA_CALLGRAPH"
	.align	4
	.sectionentsize	8
	.align		4
        /*0000*/ 	.word	0x00000000
	.align		4
        /*0004*/ 	.word	0xffffffff
	.align		4
        /*0008*/ 	.word	index@(_ZN7cutlass13device_kernelINS_4gemm6kernel13GemmUniversalIN4cute5tupleIJiiiiEEENS1_10collective13CollectiveMmaINS1_34MainloopSm90TmaGmmaWarpSpecializedILi7ENS5_IJNS4_1CILi1EEESB_SB_EEENS1_32KernelTmaWarpSpecializedPingpongEEENS5_IJNSA_ILi64EEENSA_ILi256EEESF_EEENS_10bfloat16_tENS5_IJlSB_lEEESI_SJ_NS4_8TiledMMAINS4_8MMA_AtomIJNS4_4SM904GMMA28MMA_64x256x16_F32BF16BF16_SSILNSN_5MajorE0ELSP_0ELNSN_7ScaleInE1ELSQ_1EEEEEENS4_6LayoutISC_NS5_IJNSA_ILi0EEESU_SU_EEEEENS5_IJNS4_10UnderscoreESX_SX_EEEEENS4_13SM90_TMA_LOADENS4_14ComposedLayoutINS4_7SwizzleILi3ELi4ELi3EEENS4_18smem_ptr_flag_bitsILi16EEENST_INS5_IJNSA_ILi8EEESF_EEENS5_IJSF_SB_EEEEEEEvNS4_8identityES10_S1A_vS1B_EENS_8epilogue10collective6detail29Sm90TmaWarpSpecializedAdapterINS1E_15DefaultEpilogueISI_SJ_SJ_NS1D_6thread17LinearCombinationISI_Li1EffLNS1I_9ScaleType4KindE0ELNS_15FloatRoundStyleE2ESI_EENS1_15EpilogueDefaultEEEEEvvEEEEvNT_6ParamsE)
	.align		4
        /*000c*/ 	.word	index@(__assertfail)
	.align		4
        /*0010*/ 	.word	0x00000000
	.align		4
        /*0014*/ 	.word	0xfffffffe
	.align		4
        /*0018*/ 	.word	0x00000000
	.align		4
        /*001c*/ 	.word	0xfffffffd
	.align		4
        /*0020*/ 	.word	0x00000000
	.align		4
        /*0024*/ 	.word	0xfffffffc


//--------------------- .nv.constant4             --------------------------
	.section	.nv.constant4,"a",@progbits
	.align	8
	.align		8
.nv.constant4:
        /*0000*/ 	.dword	__assertfail
	.align		8
        /*0008*/ 	.dword	__unnamed_1
	.align		8
        /*0010*/ 	.dword	_ZN40_INTERNAL_8cf8857a_4_k_cu_c5dda666_296304cuda3std3__45__cpo5beginE
	.align		8
        /*0018*/ 	.dword	_ZN40_INTERNAL_8cf8857a_4_k_cu_c5dda666_296304cuda3std3__45__cpo3endE
	.align		8
        /*0020*/ 	.dword	_ZN40_INTERNAL_8cf8857a_4_k_cu_c5dda666_296304cuda3std3__45__cpo6cbeginE
	.align		8
        /*0028*/ 	.dword	_ZN40_INTERNAL_8cf8857a_4_k_cu_c5dda666_296304cuda3std3__45__cpo4cendE
	.align		8
        /*0030*/ 	.dword	_ZN40_INTERNAL_8cf8857a_4_k_cu_c5dda666_296304cuda3std3__442_GLOBAL__N__8cf8857a_4_k_cu_c5dda666_296306ignoreE
	.align		8
        /*0038*/ 	.dword	_ZN40_INTERNAL_8cf8857a_4_k_cu_c5dda666_296304cuda3std3__419piecewise_constructE
	.align		8
        /*0040*/ 	.dword	_ZN40_INTERNAL_8cf8857a_4_k_cu_c5dda666_296304cuda3std3__48in_placeE
	.align		8
        /*0048*/ 	.dword	_ZN40_INTERNAL_8cf8857a_4_k_cu_c5dda666_296304cuda3std6ranges3__45__cpo4swapE
	.align		8
        /*0050*/ 	.dword	_ZN40_INTERNAL_8cf8857a_4_k_cu_c5dda666_296304cuda3std6ranges3__45__cpo9iter_moveE
	.align		8
        /*0058*/ 	.dword	_ZN40_INTERNAL_8cf8857a_4_k_cu_c5dda666_296304cute7productE
	.align		8
        /*0060*/ 	.dword	_ZN40_INTERNAL_8cf8857a_4_k_cu_c5dda666_296304cute1_E
	.align		8
        /*0068*/ 	.dword	$str$22
	.align		8
        /*0070*/ 	.dword	$str$23


//--------------------- .text._ZN7cutlass13device_kernelINS_4gemm6kernel13GemmUniversalIN4cute5tupleIJiiiiEEENS1_10collective13CollectiveMmaINS1_34MainloopSm90TmaGmmaWarpSpecializedILi7ENS5_IJNS4_1CILi1EEESB_SB_EEENS1_32KernelTmaWarpSpecializedPingpongEEENS5_IJNSA_ILi64EEENSA_ILi256EEESF_EEENS_10bfloat16_tENS5_IJlSB_lEEESI_SJ_NS4_8TiledMMAINS4_8MMA_AtomIJNS4_4SM904GMMA28MMA_64x256x16_F32BF16BF16_SSILNSN_5MajorE0ELSP_0ELNSN_7ScaleInE1ELSQ_1EEEEEENS4_6LayoutISC_NS5_IJNSA_ILi0EEESU_SU_EEEEENS5_IJNS4_10UnderscoreESX_SX_EEEEENS4_13SM90_TMA_LOADENS4_14ComposedLayoutINS4_7SwizzleILi3ELi4ELi3EEENS4_18smem_ptr_flag_bitsILi16EEENST_INS5_IJNSA_ILi8EEESF_EEENS5_IJSF_SB_EEEEEEEvNS4_8identityES10_S1A_vS1B_EENS_8epilogue10collective6detail29Sm90TmaWarpSpecializedAdapterINS1E_15DefaultEpilogueISI_SJ_SJ_NS1D_6thread17LinearCombinationISI_Li1EffLNS1I_9ScaleType4KindE0ELNS_15FloatRoundStyleE2ESI_EENS1_15EpilogueDefaultEEEEEvvEEEEvNT_6ParamsE --------------------------
	.section	.text._ZN7cutlass13device_kernelINS_4gemm6kernel13GemmUniversalIN4cute5tupleIJiiiiEEENS1_10collective13CollectiveMmaINS1_34MainloopSm90TmaGmmaWarpSpecializedILi7ENS5_IJNS4_1CILi1EEESB_SB_EEENS1_32KernelTmaWarpSpecializedPingpongEEENS5_IJNSA_ILi64EEENSA_ILi256EEESF_EEENS_10bfloat16_tENS5_IJlSB_lEEESI_SJ_NS4_8TiledMMAINS4_8MMA_AtomIJNS4_4SM904GMMA28MMA_64x256x16_F32BF16BF16_SSILNSN_5MajorE0ELSP_0ELNSN_7ScaleInE1ELSQ_1EEEEEENS4_6LayoutISC_NS5_IJNSA_ILi0EEESU_SU_EEEEENS5_IJNS4_10UnderscoreESX_SX_EEEEENS4_13SM90_TMA_LOADENS4_14ComposedLayoutINS4_7SwizzleILi3ELi4ELi3EEENS4_18smem_ptr_flag_bitsILi16EEENST_INS5_IJNSA_ILi8EEESF_EEENS5_IJSF_SB_EEEEEEEvNS4_8identityES10_S1A_vS1B_EENS_8epilogue10collective6detail29Sm90TmaWarpSpecializedAdapterINS1E_15DefaultEpilogueISI_SJ_SJ_NS1D_6thread17LinearCombinationISI_Li1EffLNS1I_9ScaleType4KindE0ELNS_15FloatRoundStyleE2ESI_EENS1_15EpilogueDefaultEEEEEvvEEEEvNT_6ParamsE,"ax",@progbits
	.align	128
.text._ZN7cutlass13device_kernelINS_4gemm6kernel13GemmUniversalIN4cute5tupleIJiiiiEEENS1_10collective13CollectiveMmaINS1_34MainloopSm90TmaGmmaWarpSpecializedILi7ENS5_IJNS4_1CILi1EEESB_SB_EEENS1_32KernelTmaWarpSpecializedPingpongEEENS5_IJNSA_ILi64EEENSA_ILi256EEESF_EEENS_10bfloat16_tENS5_IJlSB_lEEESI_SJ_NS4_8TiledMMAINS4_8MMA_AtomIJNS4_4SM904GMMA28MMA_64x256x16_F32BF16BF16_SSILNSN_5MajorE0ELSP_0ELNSN_7ScaleInE1ELSQ_1EEEEEENS4_6LayoutISC_NS5_IJNSA_ILi0EEESU_SU_EEEEENS5_IJNS4_10UnderscoreESX_SX_EEEEENS4_13SM90_TMA_LOADENS4_14ComposedLayoutINS4_7SwizzleILi3ELi4ELi3EEENS4_18smem_ptr_flag_bitsILi16EEENST_INS5_IJNSA_ILi8EEESF_EEENS5_IJSF_SB_EEEEEEEvNS4_8identityES10_S1A_vS1B_EENS_8epilogue10collective6detail29Sm90TmaWarpSpecializedAdapterINS1E_15DefaultEpilogueISI_SJ_SJ_NS1D_6thread17LinearCombinationISI_Li1EffLNS1I_9ScaleType4KindE0ELNS_15FloatRoundStyleE2ESI_EENS1_15EpilogueDefaultEEEEEvvEEEEvNT_6ParamsE:
        .type           _ZN7cutlass13device_kernelINS_4gemm6kernel13GemmUniversalIN4cute5tupleIJiiiiEEENS1_10collective13CollectiveMmaINS1_34MainloopSm90TmaGmmaWarpSpecializedILi7ENS5_IJNS4_1CILi1EEESB_SB_EEENS1_32KernelTmaWarpSpecializedPingpongEEENS5_IJNSA_ILi64EEENSA_ILi256EEESF_EEENS_10bfloat16_tENS5_IJlSB_lEEESI_SJ_NS4_8TiledMMAINS4_8MMA_AtomIJNS4_4SM904GMMA28MMA_64x256x16_F32BF16BF16_SSILNSN_5MajorE0ELSP_0ELNSN_7ScaleInE1ELSQ_1EEEEEENS4_6LayoutISC_NS5_IJNSA_ILi0EEESU_SU_EEEEENS5_IJNS4_10UnderscoreESX_SX_EEEEENS4_13SM90_TMA_LOADENS4_14ComposedLayoutINS4_7SwizzleILi3ELi4ELi3EEENS4_18smem_ptr_flag_bitsILi16EEENST_INS5_IJNSA_ILi8EEESF_EEENS5_IJSF_SB_EEEEEEEvNS4_8identityES10_S1A_vS1B_EENS_8epilogue10collective6detail29Sm90TmaWarpSpecializedAdapterINS1E_15DefaultEpilogueISI_SJ_SJ_NS1D_6thread17LinearCombinationISI_Li1EffLNS1I_9ScaleType4KindE0ELNS_15FloatRoundStyleE2ESI_EENS1_15EpilogueDefaultEEEEEvvEEEEvNT_6ParamsE,@function
        .size           _ZN7cutlass13device_kernelINS_4gemm6kernel13GemmUniversalIN4cute5tupleIJiiiiEEENS1_10collective13CollectiveMmaINS1_34MainloopSm90TmaGmmaWarpSpecializedILi7ENS5_IJNS4_1CILi1EEESB_SB_EEENS1_32KernelTmaWarpSpecializedPingpongEEENS5_IJNSA_ILi64EEENSA_ILi256EEESF_EEENS_10bfloat16_tENS5_IJlSB_lEEESI_SJ_NS4_8TiledMMAINS4_8MMA_AtomIJNS4_4SM904GMMA28MMA_64x256x16_F32BF16BF16_SSILNSN_5MajorE0ELSP_0ELNSN_7ScaleInE1ELSQ_1EEEEEENS4_6LayoutISC_NS5_IJNSA_ILi0EEESU_SU_EEEEENS5_IJNS4_10UnderscoreESX_SX_EEEEENS4_13SM90_TMA_LOADENS4_14ComposedLayoutINS4_7SwizzleILi3ELi4ELi3EEENS4_18smem_ptr_flag_bitsILi16EEENST_INS5_IJNSA_ILi8EEESF_EEENS5_IJSF_SB_EEEEEEEvNS4_8identityES10_S1A_vS1B_EENS_8epilogue10collective6detail29Sm90TmaWarpSpecializedAdapterINS1E_15DefaultEpilogueISI_SJ_SJ_NS1D_6thread17LinearCombinationISI_Li1EffLNS1I_9ScaleType4KindE0ELNS_15FloatRoundStyleE2ESI_EENS1_15EpilogueDefaultEEEEEvvEEEEvNT_6ParamsE,(.L_x_331 - _ZN7cutlass13device_kernelINS_4gemm6kernel13GemmUniversalIN4cute5tupleIJiiiiEEENS1_10collective13CollectiveMmaINS1_34MainloopSm90TmaGmmaWarpSpecializedILi7ENS5_IJNS4_1CILi1EEESB_SB_EEENS1_32KernelTmaWarpSpecializedPingpongEEENS5_IJNSA_ILi64EEENSA_ILi256EEESF_EEENS_10bfloat16_tENS5_IJlSB_lEEESI_SJ_NS4_8TiledMMAINS4_8MMA_AtomIJNS4_4SM904GMMA28MMA_64x256x16_F32BF16BF16_SSILNSN_5MajorE0ELSP_0ELNSN_7ScaleInE1ELSQ_1EEEEEENS4_6LayoutISC_NS5_IJNSA_ILi0EEESU_SU_EEEEENS5_IJNS4_10UnderscoreESX_SX_EEEEENS4_13SM90_TMA_LOADENS4_14ComposedLayoutINS4_7SwizzleILi3ELi4ELi3EEENS4_18smem_ptr_flag_bitsILi16EEENST_INS5_IJNSA_ILi8EEESF_EEENS5_IJSF_SB_EEEEEEEvNS4_8identityES10_S1A_vS1B_EENS_8epilogue10collective6detail29Sm90TmaWarpSpecializedAdapterINS1E_15DefaultEpilogueISI_SJ_SJ_NS1D_6thread17LinearCombinationISI_Li1EffLNS1I_9ScaleType4KindE0ELNS_15FloatRoundStyleE2ESI_EENS1_15EpilogueDefaultEEEEEvvEEEEvNT_6ParamsE)
        .other          _ZN7cutlass13device_kernelINS_4gemm6kernel13GemmUniversalIN4cute5tupleIJiiiiEEENS1_10collective13CollectiveMmaINS1_34MainloopSm90TmaGmmaWarpSpecializedILi7ENS5_IJNS4_1CILi1EEESB_SB_EEENS1_32KernelTmaWarpSpecializedPingpongEEENS5_IJNSA_ILi64EEENSA_ILi256EEESF_EEENS_10bfloat16_tENS5_IJlSB_lEEESI_SJ_NS4_8TiledMMAINS4_8MMA_AtomIJNS4_4SM904GMMA28MMA_64x256x16_F32BF16BF16_SSILNSN_5MajorE0ELSP_0ELNSN_7ScaleInE1ELSQ_1EEEEEENS4_6LayoutISC_NS5_IJNSA_ILi0EEESU_SU_EEEEENS5_IJNS4_10UnderscoreESX_SX_EEEEENS4_13SM90_TMA_LOADENS4_14ComposedLayoutINS4_7SwizzleILi3ELi4ELi3EEENS4_18smem_ptr_flag_bitsILi16EEENST_INS5_IJNSA_ILi8EEESF_EEENS5_IJSF_SB_EEEEEEEvNS4_8identityES10_S1A_vS1B_EENS_8epilogue10collective6detail29Sm90TmaWarpSpecializedAdapterINS1E_15DefaultEpilogueISI_SJ_SJ_NS1D_6thread17LinearCombinationISI_Li1EffLNS1I_9ScaleType4KindE0ELNS_15FloatRoundStyleE2ESI_EENS1_15EpilogueDefaultEEEEEvvEEEEvNT_6ParamsE,@"STO_CUDA_ENTRY STV_DEFAULT"
_ZN7cutlass13device_kernelINS_4gemm6kernel13GemmUniversalIN4cute5tupleIJiiiiEEENS1_10collective13CollectiveMmaINS1_34MainloopSm90TmaGmmaWarpSpecializedILi7ENS5_IJNS4_1CILi1EEESB_SB_EEENS1_32KernelTmaWarpSpecializedPingpongEEENS5_IJNSA_ILi64EEENSA_ILi256EEESF_EEENS_10bfloat16_tENS5_IJlSB_lEEESI_SJ_NS4_8TiledMMAINS4_8MMA_AtomIJNS4_4SM904GMMA28MMA_64x256x16_F32BF16BF16_SSILNSN_5MajorE0ELSP_0ELNSN_7ScaleInE1ELSQ_1EEEEEENS4_6LayoutISC_NS5_IJNSA_ILi0EEESU_SU_EEEEENS5_IJNS4_10UnderscoreESX_SX_EEEEENS4_13SM90_TMA_LOADENS4_14ComposedLayoutINS4_7SwizzleILi3ELi4ELi3EEENS4_18smem_ptr_flag_bitsILi16EEENST_INS5_IJNSA_ILi8EEESF_EEENS5_IJSF_SB_EEEEEEEvNS4_8identityES10_S1A_vS1B_EENS_8epilogue10collective6detail29Sm90TmaWarpSpecializedAdapterINS1E_15DefaultEpilogueISI_SJ_SJ_NS1D_6thread17LinearCombinationISI_Li1EffLNS1I_9ScaleType4KindE0ELNS_15FloatRoundStyleE2ESI_EENS1_15EpilogueDefaultEEEEEvvEEEEvNT_6ParamsE:
[----:B------:R-:W0:Y:S02]  /*0000*/  LDC R1, c[0x0][0x28] ;  /* 0x00000a00ff017b82 */ /* 0x000e240000000800 */
[----:B0-----:R-:W-:Y:S01]  /*0010*/  VIADD R1, R1, 0xfffffff8 ;  /* 0xfffffff801017836 */ /* 0x001fe20000000000 */
[----:B------:R-:W0:Y:S01]  /*0020*/  S2R R4, SR_TID.X ;  /* 0x0000000000047919 */ /* 0x000e220000002100 */
[----:B------:R-:W-:Y:S01]  /*0030*/  ELECT P0, URZ, PT ;  /* 0x00000000003f782f */ /* 0x000fe20003800000 */
[----:B------:R-:W-:Y:S01]  /*0040*/  BSSY B0, `(.L_x_0) ;  /* 0x000000f000007945 */ /* 0x000fe20003800000 */
[--C-:B0-----:R-:W-:Y:S02]  /*0050*/  SHF.R.U32.HI R0, RZ, 0x5, R4.reuse ;  /* 0x00000005ff007819 */ /* 0x101fe40000011604 */
[----:B------:R-:W-:-:S03]  /*0060*/  SHF.R.U32.HI R5, RZ, 0x7, R4 ;  /* 0x00000007ff057819 */ /* 0x000fc60000011604 */
[----:B------:R-:W0:Y:S04]  /*0070*/  SHFL.IDX PT, R2, R0, RZ, 0x1f ;  /* 0x00001fff00027589 */ /* 0x000e2800000e0000 */
[----:B------:R1:W2:Y:S01]  /*0080*/  SHFL.IDX PT, R8, R5, RZ, 0x1f ;  /* 0x00001fff05087589 */ /* 0x0002a200000e0000 */
[----:B0-----:R-:W-:-:S13]  /*0090*/  ISETP.NE.OR P0, PT, R2, RZ, !P0 ;  /* 0x000000ff0200720c */ /* 0x001fda0004705670 */
[----:B-12---:R-:W-:Y:S05]  /*00a0*/  @P0 BRA `(.L_x_1) ;  /* 0x0000000000200947 */ /* 0x006fea0003800000 */
[----:B------:R-:W-:Y:S02]  /*00b0*/  ULDC.64 UR4, c[0x0][0x198] ;  /* 0x0000660000047ab9 */ /* 0x000fe40000000a00 */
[----:B------:R-:W-:Y:S02]  /*00c0*/  UIADD3 UR6, UP0, UR4, 0xf0, URZ ;  /* 0x000000f004067890 */ /* 0x000fe4000ff1e03f */
[----:B------:R-:W-:Y:S02]  /*00d0*/  UIADD3 UR4, UP1, UR4, 0x1f0, URZ ;  /* 0x000001f004047890 */ /* 0x000fe4000ff3e03f */
[----:B------:R-:W-:Y:S02]  /*00e0*/  UIADD3.X UR7, URZ, UR5, URZ, UP0, !UPT ;  /* 0x000000053f077290 */ /* 0x000fe400087fe43f */
[----:B------:R-:W-:-:S07]  /*00f0*/  UIADD3.X UR5, URZ, UR5, URZ, UP1, !UPT ;  /* 0x000000053f057290 */ /* 0x000fce0008ffe43f */
[----:B------:R0:W-:Y:S02]  /*0100*/  UTMACCTL.PF [UR6] ;  /* 0x00000000060079b9 */ /* 0x0001e40008040000 */
[----:B------:R0:W-:Y:S02]  /*0110*/  UTMACCTL.PF [UR4] ;  /* 0x00000000040079b9 */ /* 0x0001e40008040000 */
[----:B0-----:R-:W-:Y:S01]  /*0120*/  NOP ;  /* 0x0000000000007918 */ /* 0x001fe20000000000 */
.L_x_1:
[----:B------:R-:W-:Y:S05]  /*0130*/  BSYNC B0 ;  /* 0x0000000000007941 */ /* 0x000fea0003800000 */
.L_x_0:
[----:B------:R-:W0:Y:S02]  /*0140*/  SHFL.IDX PT, R3, R0, RZ, 0x1f ;  /* 0x00001fff00037589 */ /* 0x000e2400000e0000 */
[----:B0-----:R-:W-:-:S13]  /*0150*/  ISETP.NE.AND P0, PT, R3, RZ, PT ;  /* 0x000000ff0300720c */ /* 0x001fda0003f05270 */
[----:B------:R-:W-:Y:S05]  /*0160*/  @P0 BRA `(.L_x_2) ;  /* 0x0000000000700947 */ /* 0x000fea0003800000 */
[----:B------:R-:W0:Y:S01]  /*0170*/  S2UR UR8, SR_CgaCtaId ;  /* 0x00000000000879c3 */ /* 0x000e220000008800 */
[----:B------:R-:W-:Y:S01]  /*0180*/  UMOV UR4, 0x400 ;  /* 0x0000040000047882 */ /* 0x000fe20000000000 */
[----:B------:R-:W-:Y:S01]  /*0190*/  UMOV UR5, 0x1 ;  /* 0x0000000100057882 */ /* 0x000fe20000000000 */
[----:B------:R-:W-:Y:S01]  /*01a0*/  UMOV UR6, 0x80 ;  /* 0x0000008000067882 */ /* 0x000fe20000000000 */
[----:B------:R-:W-:Y:S01]  /*01b0*/  ELECT P0, URZ, PT ;  /* 0x00000000003f782f */ /* 0x000fe20003800000 */
[----:B------:R-:W-:-:S04]  /*01c0*/  UIADD3 UR6, -UR6, 0x100000, URZ ;  /* 0x0010000006067890 */ /* 0x000fc8000fffe13f */
[----:B------:R-:W-:Y:S02]  /*01d0*/  USHF.L.U32 UR7, UR6, 0xb, URZ ;  /* 0x0000000b06077899 */ /* 0x000fe4000800063f */
[----:B------:R-:W-:Y:S02]  /*01e0*/  USHF.L.U32 UR6, UR6, 0x1, URZ ;  /* 0x0000000106067899 */ /* 0x000fe4000800063f */
[----:B0-----:R-:W-:Y:S02]  /*01f0*/  ULEA UR8, UR8, UR4, 0x18 ;  /* 0x0000000408087291 */ /* 0x001fe4000f8ec03f */
[----:B------:R-:W-:-:S04]  /*0200*/  UIADD3 UR4, -UR5, 0x100000, URZ ;  /* 0x0010000005047890 */ /* 0x000fc8000fffe13f */
[----:B------:R-:W-:Y:S02]  /*0210*/  USHF.L.U32 UR5, UR4, 0xb, URZ ;  /* 0x0000000b04057899 */ /* 0x000fe4000800063f */
[----:B------:R-:W-:Y:S01]  /*0220*/  USHF.L.U32 UR4, UR4, 0x1, URZ ;  /* 0x0000000104047899 */ /* 0x000fe2000800063f */
[----:B------:R-:W0:Y:S11]  /*0230*/  FENCE.VIEW.ASYNC.S ;  /* 0x00000000000073c6 */ /* 0x000e360000000000 */
[----:B0-----:R0:W1:Y:S01]  /*0240*/  SYNCS.EXCH.64 URZ, [UR8], UR4 ;  /* 0x00000004083f75b2 */ /* 0x0010620008000100 */
[----:B------:R0:W2:Y:S01]  /*0250*/  SYNCS.EXCH.64 URZ, [UR8+0x38], UR6 ;  /* 0x00003806083f75b2 */ /* 0x0000a20008000100 */
[----:B------:R0:W3:Y:S01]  /*0260*/  SYNCS.EXCH.64 URZ, [UR8+0x8], UR4 ;  /* 0x00000804083f75b2 */ /* 0x0000e20008000100 */
[----:B------:R0:W4:Y:S01]  /*0270*/  SYNCS.EXCH.64 URZ, [UR8+0x40], UR6 ;  /* 0x00004006083f75b2 */ /* 0x0001220008000100 */
[----:B------:R0:W0:Y:S01]  /*0280*/  SYNCS.EXCH.64 URZ, [UR8+0x10], UR4 ;  /* 0x00001004083f75b2 */ /* 0x0000220008000100 */
        /* <DEDUP_REMOVED lines=9> */
[----:B------:R-:W-:Y:S01]  /*0320*/  NOP ;  /* 0x0000000000007918 */ /* 0x000fe20000000000 */
.L_x_2:
[----:B------:R-:W5:Y:S01]  /*0330*/  SHFL.IDX PT, R6, R0, RZ, 0x1f ;  /* 0x00001fff00067589 */ /* 0x000f6200000e0000 */
[----:B------:R-:W-:Y:S01]  /*0340*/  ELECT P0, URZ, PT ;  /* 0x00000000003f782f */ /* 0x000fe20003800000 */
[----:B------:R-:W-:Y:S01]  /*0350*/  NOP ;  /* 0x0000000000007918 */ /* 0x000fe20000000000 */
[----:B------:R-:W-:Y:S01]  /*0360*/  ELECT P1, URZ, PT ;  /* 0x00000000003f782f */ /* 0x000fe20003820000 */
[----:B------:R-:W1:Y:S01]  /*0370*/  SHFL.IDX PT, R3, R0, RZ, 0x1f ;  /* 0x00001fff00037589 */ /* 0x000e6200000e0000 */
[----:B0-----:R-:W-:Y:S01]  /*0380*/  UMOV UR4, 0x20 ;  /* 0x0000002000047882 */ /* 0x001fe20000000000 */
[----:B------:R-:W-:Y:S01]  /*0390*/  UMOV UR11, 0x80 ;  /* 0x00000080000b7882 */ /* 0x000fe20000000000 */
[----:B------:R-:W-:Y:S01]  /*03a0*/  NOP ;  /* 0x0000000000007918 */ /* 0x000fe20000000000 */
[C---:B------:R-:W-:Y:S01]  /*03b0*/  VIADD R33, R8.reuse, 0xffffffff ;  /* 0xffffffff08217836 */ /* 0x040fe20000000000 */
[----:B------:R-:W0:Y:S01]  /*03c0*/  SHFL.IDX PT, R5, R5, RZ, 0x1f ;  /* 0x00001fff05057589 */ /* 0x000e2200000e0000 */
[----:B------:R-:W-:Y:S01]  /*03d0*/  ULDC.64 UR36, c[0x0][0x208] ;  /* 0x0000820000247ab9 */ /* 0x000fe20000000a00 */
[----:B------:R-:W-:-:S02]  /*03e0*/  ISETP.NE.AND P2, PT, R8, RZ, PT ;  /* 0x000000ff0800720c */ /* 0x000fc40003f45270 */
[----:B------:R-:W-:Y:S02]  /*03f0*/  ISETP.GE.U32.AND P3, PT, R33, 0x2, PT ;  /* 0x000000022100780c */ /* 0x000fe40003f66070 */
[----:B-----5:R-:W-:Y:S02]  /*0400*/  ISETP.NE.OR P0, PT, R6, RZ, !P0 ;  /* 0x000000ff0600720c */ /* 0x020fe40004705670 */
[----:B-1----:R-:W-:Y:S02]  /*0410*/  ISETP.NE.OR P1, PT, R3, RZ, !P1 ;  /* 0x000000ff0300720c */ /* 0x002fe40004f25670 */
[----:B------:R-:W-:-:S04]  /*0420*/  SHF.R.S32.HI R3, RZ, 0x1f, R2 ;  /* 0x0000001fff037819 */ /* 0x000fc80000011402 */
[----:B------:R-:W-:-:S05]  /*0430*/  LEA.HI R3, R3, R2, RZ, 0x2 ;  /* 0x0000000203037211 */ /* 0x000fca00078f10ff */
[----:B------:R-:W-:Y:S01]  /*0440*/  VOTEU.ALL UP0, P0 ;  /* 0x00000000003f7886 */ /* 0x000fe20000000000 */
[----:B------:R-:W-:Y:S01]  /*0450*/  LOP3.LUT R3, R3, 0xfffffffc, RZ, 0xc0, !PT ;  /* 0xfffffffc03037812 */ /* 0x000fe200078ec0ff */
[----:B------:R-:W-:-:S03]  /*0460*/  VOTEU.ALL UP1, P1 ;  /* 0x00000000003f7886 */ /* 0x000fc60000820000 */
[----:B------:R-:W1:Y:S01]  /*0470*/  @!UP0 S2UR UR7, SR_CgaCtaId ;  /* 0x00000000000789c3 */ /* 0x000e620000008800 */
[----:B------:R-:W-:Y:S01]  /*0480*/  @!UP0 UMOV UR6, 0x400 ;  /* 0x0000040000068882 */ /* 0x000fe20000000000 */
[----:B------:R-:W-:-:S04]  /*0490*/  @!UP0 UIADD3 UR4, -UR4, 0x100000, URZ ;  /* 0x0010000004048890 */ /* 0x000fc8000fffe13f */
[----:B------:R-:W-:Y:S02]  /*04a0*/  @!UP0 USHF.L.U32 UR5, UR4, 0xb, URZ ;  /* 0x0000000b04058899 */ /* 0x000fe4000800063f */
[----:B------:R-:W-:Y:S01]  /*04b0*/  @!UP0 USHF.L.U32 UR4, UR4, 0x1, URZ ;  /* 0x0000000104048899 */ /* 0x000fe2000800063f */
[----:B------:R-:W-:Y:S01]  /*04c0*/  IMAD.IADD R0, R2, 0x1, -R3 ;  /* 0x0000000102007824 */ /* 0x000fe200078e0a03 */
[----:B------:R-:W-:Y:S01]  /*04d0*/  @!UP1 UMOV UR9, 0x400 ;  /* 0x0000040000099882 */ /* 0x000fe20000000000 */
[----:B------:R-:W-:Y:S01]  /*04e0*/  VOTEU.ALL UP2, P1 ;  /* 0x00000000003f7886 */ /* 0x000fe20000840000 */
[----:B------:R-:W-:Y:S01]  /*04f0*/  VOTEU.ALL UP3, P1 ;  /* 0x00000000003f7886 */ /* 0x000fe20000860000 */
[----:B------:R-:W-:Y:S01]  /*0500*/  VOTEU.ALL UP4, P1 ;  /* 0x00000000003f7886 */ /* 0x000fe20000880000 */
[----:B------:R-:W5:Y:S01]  /*0510*/  @!UP1 S2UR UR10, SR_CgaCtaId ;  /* 0x00000000000a99c3 */ /* 0x000f620000008800 */
[----:B------:R-:W-:Y:S01]  /*0520*/  VOTEU.ALL UP5, P1 ;  /* 0x00000000003f7886 */ /* 0x000fe200008a0000 */
[----:B------:R-:W-:-:S04]  /*0530*/  SHF.R.S32.HI R3, RZ, 0x1f, R4 ;  /* 0x0000001fff037819 */ /* 0x000fc80000011404 */
[----:B------:R-:W-:-:S04]  /*0540*/  LEA.HI R3, R3, R4, RZ, 0x7 ;  /* 0x0000000403037211 */ /* 0x000fc800078f38ff */
[----:B------:R-:W-:-:S05]  /*0550*/  LOP3.LUT R3, R3, 0xffffff80, RZ, 0xc0, !PT ;  /* 0xffffff8003037812 */ /* 0x000fca00078ec0ff */
[----:B------:R-:W-:Y:S01]  /*0560*/  IMAD.IADD R3, R4, 0x1, -R3 ;  /* 0x0000000104037824 */ /* 0x000fe200078e0a03 */
[----:B-1----:R-:W-:Y:S02]  /*0570*/  @!UP0 ULEA UR8, UR7, UR6, 0x18 ;  /* 0x0000000607088291 */ /* 0x002fe4000f8ec03f */
[----:B------:R-:W-:-:S04]  /*0580*/  @!UP1 UIADD3 UR6, -UR11, 0x100000, URZ ;  /* 0x001000000b069890 */ /* 0x000fc8000fffe13f */
[----:B------:R-:W-:Y:S02]  /*0590*/  @!UP1 USHF.L.U32 UR7, UR6, 0xb, URZ ;  /* 0x0000000b06079899 */ /* 0x000fe4000800063f */
[----:B------:R-:W-:Y:S01]  /*05a0*/  @!UP1 USHF.L.U32 UR6, UR6, 0x1, URZ ;  /* 0x0000000106069899 */ /* 0x000fe2000800063f */
[----:B------:R-:W-:Y:S01]  /*05b0*/  VOTEU.ALL UP0, P0 ;  /* 0x00000000003f7886 */ /* 0x000fe20000000000 */
[----:B-----5:R-:W-:Y:S01]  /*05c0*/  @!UP1 ULEA UR9, UR10, UR9, 0x18 ;  /* 0x000000090a099291 */ /* 0x020fe2000f8ec03f */
[----:B------:R-:W-:Y:S02]  /*05d0*/  VOTEU.ALL UP1, P0 ;  /* 0x00000000003f7886 */ /* 0x000fe40000020000 */
[----:B------:R-:W-:Y:S01]  /*05e0*/  ULDC.64 UR10, c[0x0][0x598] ;  /* 0x00016600000a7ab9 */ /* 0x000fe20000000a00 */
[----:B------:R-:W-:Y:S01]  /*05f0*/  ISETP.NE.AND P0, PT, R0, 0x3, PT ;  /* 0x000000030000780c */ /* 0x000fe20003f05270 */
[----:B------:R-:W1:Y:S02]  /*0600*/  FENCE.VIEW.ASYNC.S ;  /* 0x00000000000073c6 */ /* 0x000e640000000000 */
[----:B-1----:R1:W2:Y:S01]  /*0610*/  @!UP0 SYNCS.EXCH.64 URZ, [UR8+0xa0], UR4 ;  /* 0x0000a004083f85b2 */ /* 0x0022a20008000100 */
[----:B------:R-:W-:-:S02]  /*0620*/  ISETP.NE.U32.AND P1, PT, RZ, UR10, PT ;  /* 0x0000000aff007c0c */ /* 0x000fc4000bf25070 */
[----:B------:R-:W-:Y:S02]  /*0630*/  ISETP.EQ.OR P0, PT, R0, RZ, !P0 ;  /* 0x000000ff0000720c */ /* 0x000fe40004702670 */
[----:B------:R-:W-:Y:S02]  /*0640*/  ISETP.NE.AND.EX P1, PT, RZ, UR11, PT, P1 ;  /* 0x0000000bff007c0c */ /* 0x000fe4000bf25310 */
[----:B------:R-:W-:-:S04]  /*0650*/  ISETP.EQ.AND P0, PT, R8, RZ, P0 ;  /* 0x000000ff0800720c */ /* 0x000fc80000702270 */
[----:B------:R-:W-:-:S04]  /*0660*/  SEL R16, RZ, 0x1, !P0 ;  /* 0x00000001ff107807 */ /* 0x000fc80004000000 */
[----:B------:R-:W-:Y:S01]  /*0670*/  SEL R16, R16, 0x2, P3 ;  /* 0x0000000210107807 */ /* 0x000fe20001800000 */
[----:B------:R1:W2:Y:S01]  /*0680*/  @!UP1 SYNCS.EXCH.64 URZ, [UR8+0xa8], UR4 ;  /* 0x0000a804083f95b2 */ /* 0x0002a20008000100 */
[----:B------:R-:W-:Y:S01]  /*0690*/  NOP ;  /* 0x0000000000007918 */ /* 0x000fe20000000000 */
[----:B------:R1:W2:Y:S01]  /*06a0*/  @!UP2 SYNCS.EXCH.64 URZ, [UR9+0x80], UR6 ;  /* 0x00008006093fa5b2 */ /* 0x0002a20008000100 */
[----:B------:R1:W2:Y:S01]  /*06b0*/  @!UP3 SYNCS.EXCH.64 URZ, [UR9+0x88], UR6 ;  /* 0x00008806093fb5b2 */ /* 0x0002a20008000100 */
[----:B------:R1:W2:Y:S01]  /*06c0*/  @!UP4 SYNCS.EXCH.64 URZ, [UR9+0x90], UR6 ;  /* 0x00009006093fc5b2 */ /* 0x0002a20008000100 */
[----:B------:R1:W2:Y:S01]  /*06d0*/  @!UP5 SYNCS.EXCH.64 URZ, [UR9+0x98], UR6 ;  /* 0x00009806093fd5b2 */ /* 0x0002a20008000100 */
[----:B------:R-:W-:Y:S01]  /*06e0*/  NOP ;  /* 0x0000000000007918 */ /* 0x000fe20000000000 */
[----:B--234-:R-:W-:Y:S06]  /*06f0*/  BAR.SYNC.DEFER_BLOCKING 0x0 ;  /* 0x0000000000007b1d */ /* 0x01cfec0000010000 */
[----:B01----:R-:W-:Y:S05]  /*0700*/  @!P1 BRA `(.L_x_3) ;  /* 0x00000000001c9947 */ /* 0x003fea0003800000 */
[----:B------:R-:W0:Y:S02]  /*0710*/  LDC.64 R6, c[0x0][0x598] ;  /* 0x00016600ff067b82 */ /* 0x000e240000000a00 */
[----:B0-----:R-:W2:Y:S02]  /*0720*/  LDG.E.64 R6, desc[UR36][R6.64] ;  /* 0x0000002406067981 */ /* 0x001ea4000c1e1b00 */
[----:B--2---:R-:W-:-:S04]  /*0730*/  ISETP.NE.U32.AND P0, PT, R6, RZ, PT ;  /* 0x000000ff0600720c */ /* 0x004fc80003f05070 */
[----:B------:R-:W-:-:S13]  /*0740*/  ISETP.NE.AND.EX P0, PT, R7, RZ, PT, P0 ;  /* 0x000000ff0700720c */ /* 0x000fda0003f05300 */
[----:B------:R-:W-:Y:S05]  /*0750*/  @!P0 BRA `(.L_x_3) ;  /* 0x0000000000088947 */ /* 0x000fea0003800000 */
[----:B------:R1:W5:Y:S01]  /*0760*/  LD.E R153, desc[UR36][R6.64] ;  /* 0x0000002406997980 */ /* 0x000362000c101900 */
[----:B------:R-:W-:Y:S05]  /*0770*/  BRA `(.L_x_4) ;  /* 0x0000000000247947 */ /* 0x000fea0003800000 */
.L_x_3:
[----:B------:R-:W-:Y:S02]  /*0780*/  ULDC.64 UR4, c[0x0][0x588] ;  /* 0x0001620000047ab9 */ /* 0x000fe40000000a00 */
[----:B------:R-:W-:-:S04]  /*0790*/  ISETP.NE.U32.AND P0, PT, RZ, UR4, PT ;  /* 0x00000004ff007c0c */ /* 0x000fc8000bf05070 */
[----:B------:R-:W-:-:S13]  /*07a0*/  ISETP.NE.AND.EX P0, PT, RZ, UR5, PT, P0 ;  /* 0x00000005ff007c0c */ /* 0x000fda000bf05300 */
[----:B------:R-:W-:Y:S05]  /*07b0*/  @!P0 BRA `(.L_x_5) ;  /* 0x00000000000c8947 */ /* 0x000fea0003800000 */
[----:B------:R-:W0:Y:S02]  /*07c0*/  LDC.64 R6, c[0x0][0x588] ;  /* 0x00016200ff067b82 */ /* 0x000e240000000a00 */
[----:B0-----:R0:W5:Y:S01]  /*07d0*/  LDG.E R153, desc[UR36][R6.64] ;  /* 0x0000002406997981 */ /* 0x001162000c1e1900 */
[----:B------:R-:W-:Y:S05]  /*07e0*/  BRA `(.L_x_4) ;  /* 0x0000000000087947 */ /* 0x000fea0003800000 */
.L_x_5:
[----:B------:R-:W-:Y:S02]  /*07f0*/  ULDC UR4, c[0x0][0x580] ;  /* 0x0001600000047ab9 */ /* 0x000fe40000000800 */
[----:B------:R-:W-:-:S07]  /*0800*/  IMAD.U32 R153, RZ, RZ, UR4 ;  /* 0x00000004ff997e24 */ /* 0x000fce000f8e00ff */
.L_x_4:
[----:B------:R-:W-:Y:S02]  /*0810*/  ULDC.64 UR4, c[0x0][0x5a0] ;  /* 0x0001680000047ab9 */ /* 0x000fe40000000a00 */
[----:B------:R-:W-:-:S04]  /*0820*/  ISETP.NE.U32.AND P0, PT, RZ, UR4, PT ;  /* 0x00000004ff007c0c */ /* 0x000fc8000bf05070 */
[----:B------:R-:W-:-:S13]  /*0830*/  ISETP.NE.AND.EX P0, PT, RZ, UR5, PT, P0 ;  /* 0x00000005ff007c0c */ /* 0x000fda000bf05300 */
[----:B------:R-:W-:Y:S05]  /*0840*/  @!P0 BRA `(.L_x_6) ;  /* 0x00000000001c8947 */ /* 0x000fea0003800000 */
[----:B01----:R-:W0:Y:S02]  /*0850*/  LDC.64 R6, c[0x0][0x5a0] ;  /* 0x00016800ff067b82 */ /* 0x003e240000000a00 */
[----:B0-----:R-:W2:Y:S02]  /*0860*/  LDG.E.64 R6, desc[UR36][R6.64] ;  /* 0x0000002406067981 */ /* 0x001ea4000c1e1b00 */
[----:B--2---:R-:W-:-:S04]  /*0870*/  ISETP.NE.U32.AND P0, PT, R6, RZ, PT ;  /* 0x000000ff0600720c */ /* 0x004fc80003f05070 */
[----:B------:R-:W-:-:S13]  /*0880*/  ISETP.NE.AND.EX P0, PT, R7, RZ, PT, P0 ;  /* 0x000000ff0700720c */ /* 0x000fda0003f05300 */
[----:B------:R-:W-:Y:S05]  /*0890*/  @!P0 BRA `(.L_x_6) ;  /* 0x0000000000088947 */ /* 0x000fea0003800000 */
[----:B------:R3:W5:Y:S01]  /*08a0*/  LD.E R152, desc[UR36][R6.64] ;  /* 0x0000002406987980 */ /* 0x000762000c101900 */
[----:B------:R-:W-:Y:S05]  /*08b0*/  BRA `(.L_x_7) ;  /* 0x0000000000247947 */ /* 0x000fea0003800000 */
.L_x_6:
[----:B------:R-:W-:Y:S02]  /*08c0*/  ULDC.64 UR4, c[0x0][0x590] ;  /* 0x0001640000047ab9 */ /* 0x000fe40000000a00 */
[----:B------:R-:W-:-:S04]  /*08d0*/  ISETP.NE.U32.AND P0, PT, RZ, UR4, PT ;  /* 0x00000004ff007c0c */ /* 0x000fc8000bf05070 */
[----:B------:R-:W-:-:S13]  /*08e0*/  ISETP.NE.AND.EX P0, PT, RZ, UR5, PT, P0 ;  /* 0x00000005ff007c0c */ /* 0x000fda000bf05300 */
[----:B------:R-:W-:Y:S05]  /*08f0*/  @!P0 BRA `(.L_x_8) ;  /* 0x00000000000c8947 */ /* 0x000fea0003800000 */
[----:B01----:R-:W0:Y:S02]  /*0900*/  LDC.64 R6, c[0x0][0x590] ;  /* 0x00016400ff067b82 */ /* 0x003e240000000a00 */
[----:B0-----:R2:W5:Y:S01]  /*0910*/  LDG.E R152, desc[UR36][R6.64] ;  /* 0x0000002406987981 */ /* 0x001562000c1e1900 */
[----:B------:R-:W-:Y:S05]  /*0920*/  BRA `(.L_x_7) ;  /* 0x0000000000087947 */ /* 0x000fea0003800000 */
.L_x_8:
[----:B------:R-:W-:Y:S02]  /*0930*/  ULDC UR4, c[0x0][0x584] ;  /* 0x0001610000047ab9 */ /* 0x000fe40000000800 */
[----:B------:R-:W-:-:S07]  /*0940*/  IMAD.U32 R152, RZ, RZ, UR4 ;  /* 0x00000004ff987e24 */ /* 0x000fce000f8e00ff */
.L_x_7:
[----:B------:R-:W4:Y:S01]  /*0950*/  LDC R2, c[0x0][0x65c] ;  /* 0x00019700ff027b82 */ /* 0x000f220000000800 */
[----:B------:R-:W4:Y:S01]  /*0960*/  S2R R14, SR_CTAID.Y ;  /* 0x00000000000e7919 */ /* 0x000f220000002600 */
[----:B------:R-:W-:Y:S01]  /*0970*/  ULDC UR6, c[0x0][0x28c] ;  /* 0x0000a30000067ab9 */ /* 0x000fe20000000800 */
[----:B------:R-:W-:Y:S01]  /*0980*/  ISETP.NE.AND P0, PT, R8, 0x2, PT ;  /* 0x000000020800780c */ /* 0x000fe20003f05270 */
[----:B------:R-:W-:Y:S01]  /*0990*/  UIADD3 UR6, UR6, 0x3f, URZ ;  /* 0x0000003f06067890 */ /* 0x000fe2000fffe03f */
[----:B0123--:R-:W0:Y:S01]  /*09a0*/  S2R R6, SR_CTAID.X ;  /* 0x0000000000067919 */ /* 0x00fe220000002500 */
[----:B------:R-:W-:Y:S01]  /*09b0*/  IMAD.MOV.U32 R7, RZ, RZ, RZ ;  /* 0x000000ffff077224 */ /* 0x000fe200078e00ff */
[----:B------:R-:W-:Y:S01]  /*09c0*/  UMOV UR38, URZ ;  /* 0x0000003f00267c82 */ /* 0x000fe20008000000 */
[----:B------:R-:W-:Y:S01]  /*09d0*/  USHF.R.S32.HI UR7, URZ, 0x1f, UR6 ;  /* 0x0000001f3f077899 */ /* 0x000fe20008011406 */
[----:B------:R-:W-:Y:S01]  /*09e0*/  UMOV UR39, URZ ;  /* 0x0000003f00277c82 */ /* 0x000fe20008000000 */
[----:B------:R-:W-:-:S02]  /*09f0*/  ULDC.64 UR8, c[0x0][0x650] ;  /* 0x0001940000087ab9 */ /* 0x000fc40000000a00 */
[----:B------:R-:W-:-:S04]  /*0a00*/  ULEA.HI UR7, UR7, UR6, URZ, 0x6 ;  /* 0x0000000607077291 */ /* 0x000fc8000f8f303f */
[----:B------:R-:W-:Y:S01]  /*0a10*/  USHF.R.S32.HI UR40, URZ, 0x6, UR7 ;  /* 0x000000063f287899 */ /* 0x000fe20008011407 */
[----:B----4-:R-:W-:-:S13]  /*0a20*/  ISETP.NE.AND P1, PT, R2, 0x1, PT ;  /* 0x000000010200780c */ /* 0x010fda0003f25270 */
[----:B------:R-:W0:Y:S01]  /*0a30*/  @P1 LDC R19, c[0x0][0x10] ;  /* 0x00000400ff131b82 */ /* 0x000e220000000800 */
[----:B------:R-:W-:Y:S02]  /*0a40*/  @P1 IMAD.MOV.U32 R8, RZ, RZ, R14 ;  /* 0x000000ffff081224 */ /* 0x000fe400078e000e */
[----:B------:R-:W-:Y:S02]  /*0a50*/  @P1 IMAD.MOV.U32 R9, RZ, RZ, RZ ;  /* 0x000000ffff091224 */ /* 0x000fe400078e00ff */
[----:B------:R-:W-:-:S03]  /*0a60*/  @P1 IMAD.MOV.U32 R17, RZ, RZ, RZ ;  /* 0x000000ffff111224 */ /* 0x000fc600078e00ff */
[----:B------:R-:W1:Y:S01]  /*0a70*/  @!P1 LDC R11, c[0x0][0xc] ;  /* 0x00000300ff0b9b82 */ /* 0x000e620000000800 */
[----:B------:R-:W-:Y:S01]  /*0a80*/  ULDC UR4, c[0x0][0xc] ;  /* 0x0000030000047ab9 */ /* 0x000fe20000000800 */
[----:B------:R-:W-:Y:S02]  /*0a90*/  ULDC UR5, c[0x0][0x10] ;  /* 0x0000040000057ab9 */ /* 0x000fe40000000800 */
[----:B------:R-:W-:-:S04]  /*0aa0*/  UIMAD.WIDE.U32 UR4, UR4, UR5, URZ ;  /* 0x00000005040472a5 */ /* 0x000fc8000f8e003f */
[----:B------:R-:W2:Y:S01]  /*0ab0*/  LDC R2, c[0x0][0x14] ;  /* 0x00000500ff027b82 */ /* 0x000ea20000000800 */
[----:B0-----:R-:W-:-:S04]  /*0ac0*/  @P1 IMAD.WIDE.U32 R18, R6, R19, R8 ;  /* 0x0000001306121225 */ /* 0x001fc800078e0008 */
[----:B------:R-:W-:Y:S02]  /*0ad0*/  @P1 IMAD.IADD R17, R19, 0x1, R17 ;  /* 0x0000000113111824 */ /* 0x000fe400078e0211 */
[----:B-1----:R-:W-:-:S04]  /*0ae0*/  @!P1 IMAD.WIDE.U32 R8, R11, R14, R6 ;  /* 0x0000000e0b089225 */ /* 0x002fc800078e0006 */
[----:B------:R-:W-:Y:S02]  /*0af0*/  @!P1 IMAD.MOV.U32 R18, RZ, RZ, R8 ;  /* 0x000000ffff129224 */ /* 0x000fe400078e0008 */
[----:B------:R-:W-:Y:S02]  /*0b00*/  @!P1 IMAD.MOV.U32 R17, RZ, RZ, R9 ;  /* 0x000000ffff119224 */ /* 0x000fe400078e0009 */
[----:B--2---:R-:W-:-:S04]  /*0b10*/  IMAD.WIDE.U32 R12, R2, UR4, RZ ;  /* 0x00000004020c7c25 */ /* 0x004fc8000f8e00ff */
[----:B------:R-:W-:Y:S01]  /*0b20*/  IMAD R23, R2, UR5, RZ ;  /* 0x0000000502177c24 */ /* 0x000fe2000f8e02ff */
[----:B------:R0:W-:Y:S03]  /*0b30*/  STL.64 [R1], R12 ;  /* 0x0000000c01007387 */ /* 0x0001e60000100a00 */
[----:B------:R-:W-:Y:S01]  /*0b40*/  IMAD.IADD R23, R13, 0x1, R23 ;  /* 0x000000010d177824 */ /* 0x000fe200078e0217 */
[----:B------:R-:W-:Y:S06]  /*0b50*/  @P0 BRA `(.L_x_9) ;  /* 0x0000000000280947 */ /* 0x000fec0003800000 */
[----:B------:R-:W-:Y:S01]  /*0b60*/  UIMAD.WIDE.U32 UR4, UR40, 0x24924925, URZ ;  /* 0x24924925280478a5 */ /* 0x000fe2000f8e003f */
[----:B------:R-:W-:Y:S01]  /*0b70*/  IADD3 R18, P0, R18, R12, RZ ;  /* 0x0000000c12127210 */ /* 0x000fe20007f1e0ff */
[----:B------:R-:W-:Y:S02]  /*0b80*/  UISETP.GE.U32.AND UP0, UPT, UR40, 0x7, UPT ;  /* 0x000000072800788c */ /* 0x000fe4000bf06070 */
[----:B------:R-:W-:Y:S02]  /*0b90*/  UIADD3 UR4, -UR5, UR40, URZ ;  /* 0x0000002805047290 */ /* 0x000fe4000fffe13f */
[----:B------:R-:W-:Y:S01]  /*0ba0*/  IMAD.X R17, R23, 0x1, R17, P0 ;  /* 0x0000000117117824 */ /* 0x000fe200000e0611 */
[----:B------:R-:W-:Y:S01]  /*0bb0*/  UMOV UR39, URZ ;  /* 0x0000003f00277c82 */ /* 0x000fe20008000000 */
[----:B------:R-:W-:-:S04]  /*0bc0*/  ULEA.HI UR4, UR4, UR5, URZ, 0x1f ;  /* 0x0000000504047291 */ /* 0x000fc8000f8ff83f */
[----:B------:R-:W-:-:S04]  /*0bd0*/  USHF.R.U32.HI UR4, URZ, 0x2, UR4 ;  /* 0x000000023f047899 */ /* 0x000fc80008011604 */
[----:B------:R-:W-:Y:S02]  /*0be0*/  @UP0 ULOP3.LUT UR39, UR4, 0x1, URZ, 0xc0, !UPT ;  /* 0x0000000104270892 */ /* 0x000fe4000f8ec03f */
[----:B------:R-:W-:-:S12]  /*0bf0*/  UIMAD UR38, UR4, -0x7, UR40 ;  /* 0xfffffff9042678a4 */ /* 0x000fd8000f8e0228 */
.L_x_9:
[----:B------:R-:W-:Y:S01]  /*0c00*/  ISETP.GE.U32.AND P0, PT, R18, UR8, PT ;  /* 0x0000000812007c0c */ /* 0x000fe2000bf06070 */
[----:B------:R-:W-:Y:S01]  /*0c10*/  IMAD.MOV.U32 R19, RZ, RZ, -0x1 ;  /* 0xffffffffff137424 */ /* 0x000fe200078e00ff */
[----:B------:R-:W-:Y:S01]  /*0c20*/  PRMT R8, RZ, 0x7610, R8 ;  /* 0x00007610ff087816 */ /* 0x000fe20000000008 */
[----:B------:R-:W-:Y:S01]  /*0c30*/  IMAD.MOV.U32 R22, RZ, RZ, -0x1 ;  /* 0xffffffffff167424 */ /* 0x000fe200078e00ff */
[----:B------:R-:W-:Y:S01]  /*0c40*/  ISETP.GE.U32.AND.EX P0, PT, R17, UR9, PT, P0 ;  /* 0x0000000911007c0c */ /* 0x000fe2000bf06100 */
[----:B------:R-:W-:-:S12]  /*0c50*/  IMAD.MOV.U32 R2, RZ, RZ, -0x1 ;  /* 0xffffffffff027424 */ /* 0x000fd800078e00ff */
[----:B------:R-:W-:Y:S05]  /*0c60*/  @P0 BRA `(.L_x_10) ;  /* 0x00000004005c0947 */ /* 0x000fea0003800000 */
[----:B------:R-:W1:Y:S01]  /*0c70*/  LDC.64 R20, c[0x0][0x628] ;  /* 0x00018a00ff147b82 */ /* 0x000e620000000a00 */
[----:B------:R-:W-:Y:S02]  /*0c80*/  IMAD.MOV.U32 R8, RZ, RZ, R18 ;  /* 0x000000ffff087224 */ /* 0x000fe400078e0012 */
[----:B------:R-:W-:-:S05]  /*0c90*/  IMAD.MOV.U32 R9, RZ, RZ, R17 ;  /* 0x000000ffff097224 */ /* 0x000fca00078e0011 */
[----:B------:R-:W2:Y:S08]  /*0ca0*/  LDC R2, c[0x0][0x630] ;  /* 0x00018c00ff027b82 */ /* 0x000eb00000000800 */
[----:B------:R-:W3:Y:S01]  /*0cb0*/  LDC.64 R24, c[0x0][0x620] ;  /* 0x00018800ff187b82 */ /* 0x000ee20000000a00 */
[----:B-1----:R-:W-:-:S04]  /*0cc0*/  ISETP.NE.U32.AND P0, PT, R20, RZ, PT ;  /* 0x000000ff1400720c */ /* 0x002fc80003f05070 */
[----:B------:R-:W-:-:S13]  /*0cd0*/  ISETP.NE.AND.EX P0, PT, R21, RZ, PT, P0 ;  /* 0x000000ff1500720c */ /* 0x000fda0003f05300 */
[----:B--23--:R-:W-:Y:S05]  /*0ce0*/  @!P0 BRA `(.L_x_11) ;  /* 0x0000000000288947 */ /* 0x00cfea0003800000 */
[----:B0-----:R-:W0:Y:S02]  /*0cf0*/  LDC R13, c[0x0][0x634] ;  /* 0x00018d00ff0d7b82 */ /* 0x001e240000000800 */
[----:B0-----:R-:W-:-:S05]  /*0d00*/  IADD3 R13, P0, R18, R13, RZ ;  /* 0x0000000d120d7210 */ /* 0x001fca0007f1e0ff */
[----:B------:R-:W-:-:S04]  /*0d10*/  IMAD.X R15, RZ, RZ, R17, P0 ;  /* 0x000000ffff0f7224 */ /* 0x000fc800000e0611 */
[----:B------:R-:W-:-:S04]  /*0d20*/  IMAD.WIDE.U32 R8, R15, R20, RZ ;  /* 0x000000140f087225 */ /* 0x000fc800078e00ff */
[----:B------:R-:W-:-:S04]  /*0d30*/  IMAD.WIDE.U32 R10, P0, R13, R21, R8 ;  /* 0x000000150d0a7225 */ /* 0x000fc80007800008 */
[----:B------:R-:W-:-:S04]  /*0d40*/  IMAD.WIDE.U32 R8, R13, R20, RZ ;  /* 0x000000140d087225 */ /* 0x000fc800078e00ff */
[----:B------:R-:W-:Y:S01]  /*0d50*/  IMAD.X R13, RZ, RZ, RZ, P0 ;  /* 0x000000ffff0d7224 */ /* 0x000fe200000e06ff */
[----:B------:R-:W-:Y:S01]  /*0d60*/  IADD3 RZ, P0, R9, R10, RZ ;  /* 0x0000000a09ff7210 */ /* 0x000fe20007f1e0ff */
[----:B------:R-:W-:-:S04]  /*0d70*/  IMAD.MOV.U32 R12, RZ, RZ, R11 ;  /* 0x000000ffff0c7224 */ /* 0x000fc800078e000b */
[----:B------:R-:W-:-:S08]  /*0d80*/  IMAD.WIDE.U32.X R8, R15, R21, R12, P0 ;  /* 0x000000150f087225 */ /* 0x000fd000000e040c */
.L_x_11:
[-CC-:B------:R-:W-:Y:S01]  /*0d90*/  SHF.R.U64 R31, R8, R2.reuse, R9.reuse ;  /* 0x00000002081f7219 */ /* 0x180fe20000001209 */
[----:B0-----:R-:W0:Y:S01]  /*0da0*/  LDC R12, c[0x0][0x618] ;  /* 0x00018600ff0c7b82 */ /* 0x001e220000000800 */
[----:B------:R-:W-:Y:S01]  /*0db0*/  SHF.R.U32.HI R7, RZ, R2, R9 ;  /* 0x00000002ff077219 */ /* 0x000fe20000011609 */
[----:B------:R-:W-:Y:S01]  /*0dc0*/  ULDC UR4, c[0x0][0x150] ;  /* 0x0000540000047ab9 */ /* 0x000fe20000000800 */
[----:B------:R-:W-:Y:S01]  /*0dd0*/  IADD3 R11, P0, RZ, -R31, RZ ;  /* 0x8000001fff0b7210 */ /* 0x000fe20007f1e0ff */
[----:B------:R-:W-:Y:S01]  /*0de0*/  IMAD.MOV.U32 R19, RZ, RZ, R17 ;  /* 0x000000ffff137224 */ /* 0x000fe200078e0011 */
[----:B------:R-:W-:-:S03]  /*0df0*/  I2FP.F32.U32 R2, R6 ;  /* 0x0000000600027245 */ /* 0x000fc60000201000 */
[----:B------:R-:W1:Y:S01]  /*0e00*/  LDC.64 R26, c[0x0][0x640] ;  /* 0x00019000ff1a7b82 */ /* 0x000e620000000a00 */
[----:B------:R-:W-:Y:S02]  /*0e10*/  IMAD.X R13, RZ, RZ, ~R7, P0 ;  /* 0x000000ffff0d7224 */ /* 0x000fe400000e0e07 */
[----:B------:R-:W-:Y:S01]  /*0e20*/  FMUL R2, R2, UR4 ;  /* 0x0000000402027c20 */ /* 0x000fe20008400000 */
[----:B------:R-:W-:Y:S01]  /*0e30*/  IMAD.WIDE.U32 R8, R11, R24, R18 ;  /* 0x000000180b087225 */ /* 0x000fe200078e0012 */
[----:B------:R-:W-:-:S03]  /*0e40*/  ULDC UR4, c[0x0][0x154] ;  /* 0x0000550000047ab9 */ /* 0x000fc60000000800 */
[----:B------:R-:W-:Y:S01]  /*0e50*/  IMAD R10, R13, R24, RZ ;  /* 0x000000180d0a7224 */ /* 0x000fe200078e02ff */
[----:B------:R-:W2:Y:S01]  /*0e60*/  LDC R7, c[0x0][0x144] ;  /* 0x00005100ff077b82 */ /* 0x000ea20000000800 */
[----:B------:R-:W3:Y:S02]  /*0e70*/  F2I.U32.TRUNC.NTZ R2, R2 ;  /* 0x0000000200027305 */ /* 0x000ee4000020f000 */
[----:B------:R-:W-:-:S04]  /*0e80*/  IMAD R11, R11, R25, R10 ;  /* 0x000000190b0b7224 */ /* 0x000fc800078e020a */
[----:B------:R-:W-:Y:S01]  /*0e90*/  IMAD.IADD R9, R9, 0x1, R11 ;  /* 0x0000000109097824 */ /* 0x000fe200078e020b */
[----:B------:R-:W4:Y:S01]  /*0ea0*/  LDC R22, c[0x0][0x608] ;  /* 0x00018200ff167b82 */ /* 0x000f220000000800 */
[----:B------:R-:W-:-:S03]  /*0eb0*/  IMAD.MOV.U32 R11, RZ, RZ, -0x1 ;  /* 0xffffffffff0b7424 */ /* 0x000fc600078e00ff */
[--C-:B0-----:R-:W-:Y:S02]  /*0ec0*/  SHF.R.U64 R20, R8, R12, R9.reuse ;  /* 0x0000000c08147219 */ /* 0x101fe40000001209 */
[----:B------:R-:W-:Y:S02]  /*0ed0*/  I2FP.F32.U32 R8, R14 ;  /* 0x0000000e00087245 */ /* 0x000fe40000201000 */
[----:B------:R-:W0:Y:S01]  /*0ee0*/  LDC R24, c[0x0][0x658] ;  /* 0x00019600ff187b82 */ /* 0x000e220000000800 */
[----:B-1----:R-:W-:Y:S01]  /*0ef0*/  ISETP.NE.U32.AND P0, PT, R26, RZ, PT ;  /* 0x000000ff1a00720c */ /* 0x002fe20003f05070 */
[----:B---3--:R-:W-:Y:S02]  /*0f00*/  IMAD.MOV R10, RZ, RZ, -R2 ;  /* 0x000000ffff0a7224 */ /* 0x008fe400078e0a02 */
[----:B------:R-:W-:Y:S01]  /*0f10*/  FMUL R8, R8, UR4 ;  /* 0x0000000408087c20 */ /* 0x000fe20008400000 */
[----:B------:R-:W-:Y:S02]  /*0f20*/  SHF.R.U32.HI R9, RZ, R12, R9 ;  /* 0x0000000cff097219 */ /* 0x000fe40000011609 */
[----:B------:R-:W-:Y:S01]  /*0f30*/  ISETP.NE.AND.EX P0, PT, R27, RZ, PT, P0 ;  /* 0x000000ff1b00720c */ /* 0x000fe20003f05300 */
[----:B------:R1:W3:Y:S01]  /*0f40*/  F2I.U32.TRUNC.NTZ R15, R8 ;  /* 0x00000008000f7305 */ /* 0x0002e2000020f000 */
[----:B------:R-:W1:Y:S01]  /*0f50*/  LDC R19, c[0x0][0x148] ;  /* 0x00005200ff137b82 */ /* 0x000e620000000800 */
[----:B--2---:R-:W-:-:S07]  /*0f60*/  IMAD R2, R7, R10, R6 ;  /* 0x0000000a07027224 */ /* 0x004fce00078e0206 */
[----:B------:R-:W2:Y:S01]  /*0f70*/  LDC R25, c[0x0][0x600] ;  /* 0x00018000ff197b82 */ /* 0x000ea20000000800 */
[-CC-:B----4-:R-:W-:Y:S02]  /*0f80*/  SHF.R.U64 R32, R20, R22.reuse, R9.reuse ;  /* 0x0000001614207219 */ /* 0x190fe40000001209 */
[----:B------:R-:W-:Y:S01]  /*0f90*/  SHF.R.U32.HI R7, RZ, R22, R9 ;  /* 0x00000016ff077219 */ /* 0x000fe20000011609 */
[----:B------:R-:W-:-:S04]  /*0fa0*/  IMAD.MOV.U32 R9, RZ, RZ, 0x1 ;  /* 0x00000001ff097424 */ /* 0x000fc800078e00ff */
[----:B------:R-:W4:Y:S01]  /*0fb0*/  LDC R28, c[0x0][0x648] ;  /* 0x00019200ff1c7b82 */ /* 0x000f220000000800 */
[-C--:B0-----:R-:W-:Y:S02]  /*0fc0*/  SHF.L.U32 R6, R11, R24.reuse, RZ ;  /* 0x000000180b067219 */ /* 0x081fe400000006ff */
[--C-:B------:R-:W-:Y:S02]  /*0fd0*/  SHF.R.U64 R22, R32, R24, R7.reuse ;  /* 0x0000001820167219 */ /* 0x100fe40000001207 */
[----:B------:R-:W-:Y:S02]  /*0fe0*/  LOP3.LUT R13, RZ, R6, RZ, 0x33, !PT ;  /* 0x00000006ff0d7212 */ /* 0x000fe400078e33ff */
[-C--:B------:R-:W-:Y:S01]  /*0ff0*/  SHF.R.U32.HI R7, RZ, R24.reuse, R7 ;  /* 0x00000018ff077219 */ /* 0x080fe20000011607 */
[----:B------:R-:W0:Y:S01]  /*1000*/  LDC R29, c[0x0][0x638] ;  /* 0x00018e00ff1d7b82 */ /* 0x000e220000000800 */
[----:B------:R-:W-:Y:S01]  /*1010*/  SHF.L.U32 R12, R9, R24, RZ ;  /* 0x00000018090c7219 */ /* 0x000fe200000006ff */
[----:B------:R-:W-:-:S06]  /*1020*/  IMAD.MOV.U32 R6, RZ, RZ, R22 ;  /* 0x000000ffff067224 */ /* 0x000fcc00078e0016 */
[----:B------:R-:W0:Y:S01]  /*1030*/  LDC R30, c[0x0][0x610] ;  /* 0x00018400ff1e7b82 */ /* 0x000e220000000800 */
[----:B-1-3--:R-:W-:Y:S05]  /*1040*/  @!P0 BRA `(.L_x_12) ;  /* 0x0000000000288947 */ /* 0x00afea0003800000 */
[----:B------:R-:W1:Y:S02]  /*1050*/  LDC R11, c[0x0][0x64c] ;  /* 0x00019300ff0b7b82 */ /* 0x000e640000000800 */
[----:B-1----:R-:W-:-:S05]  /*1060*/  IADD3 R11, P0, R22, R11, RZ ;  /* 0x0000000b160b7210 */ /* 0x002fca0007f1e0ff */
        /* <DEDUP_REMOVED lines=8> */
.L_x_12:
[----:B----4-:R-:W-:Y:S01]  /*10f0*/  SHF.R.U64 R6, R6, R28, R7 ;  /* 0x0000001c06067219 */ /* 0x010fe20000001207 */
[----:B--2---:R-:W-:Y:S01]  /*1100*/  VIADD R7, R25, 0xffffffff ;  /* 0xffffffff19077836 */ /* 0x004fe20000000000 */
[----:B------:R-:W-:Y:S01]  /*1110*/  LOP3.LUT R13, R32, R13, RZ, 0xc0, !PT ;  /* 0x0000000d200d7212 */ /* 0x000fe200078ec0ff */
[----:B------:R-:W-:Y:S02]  /*1120*/  IMAD.MOV R15, RZ, RZ, -R15 ;  /* 0x000000ffff0f7224 */ /* 0x000fe400078e0a0f */
[----:B------:R-:W-:Y:S01]  /*1130*/  IMAD.MOV R8, RZ, RZ, -R6 ;  /* 0x000000ffff087224 */ /* 0x000fe200078e0a06 */
[----:B------:R-:W-:Y:S01]  /*1140*/  LOP3.LUT R7, R20, R7, RZ, 0xc0, !PT ;  /* 0x0000000714077212 */ /* 0x000fe200078ec0ff */
[----:B------:R-:W-:Y:S02]  /*1150*/  IMAD R13, R12, R6, R13 ;  /* 0x000000060c0d7224 */ /* 0x000fe400078e020d */
[----:B------:R-:W-:Y:S02]  /*1160*/  @P1 IMAD R2, R19, R15, R14 ;  /* 0x0000000f13021224 */ /* 0x000fe400078e020e */
[----:B0-----:R-:W-:-:S02]  /*1170*/  IMAD R6, R8, R29, R22 ;  /* 0x0000001d08067224 */ /* 0x001fc400078e0216 */
[----:B------:R-:W-:Y:S02]  /*1180*/  IMAD R2, R13, R30, R2 ;  /* 0x0000001e0d027224 */ /* 0x000fe400078e0202 */
[----:B------:R-:W-:Y:S02]  /*1190*/  IMAD R19, R6, R25, R7 ;  /* 0x0000001906137224 */ /* 0x000fe400078e0207 */
[----:B------:R-:W-:-:S03]  /*11a0*/  IMAD.MOV.U32 R8, RZ, RZ, 0x1 ;  /* 0x00000001ff087424 */ /* 0x000fc600078e00ff */
[----:B------:R-:W-:Y:S02]  /*11b0*/  SEL R22, R19, R2, !P1 ;  /* 0x0000000213167207 */ /* 0x000fe40004800000 */
[----:B------:R-:W-:Y:S01]  /*11c0*/  SEL R19, R2, R19, !P1 ;  /* 0x0000001302137207 */ /* 0x000fe20004800000 */
[----:B------:R-:W-:-:S07]  /*11d0*/  IMAD.MOV.U32 R2, RZ, RZ, R31 ;  /* 0x000000ffff027224 */ /* 0x000fce00078e001f */
.L_x_10:
[----:B------:R-:W-:Y:S05]  /*11e0*/  @!P2 BRA `(.L_x_13) ;  /* 0x000000900094a947 */ /* 0x000fea0003800000 */
[----:B------:R-:W-:-:S13]  /*11f0*/  ISETP.GT.U32.AND P0, PT, R33, 0x1, PT ;  /* 0x000000012100780c */ /* 0x000fda0003f04070 */
[----:B------:R-:W-:Y:S05]  /*1200*/  @P0 EXIT ;  /* 0x000000000000094d */ /* 0x000fea0003800000 */
.L_x_14:
[----:B------:R-:W-:-:S08]  /*1210*/  NOP ;  /* 0x0000000000007918 */ /* 0x000fd00000000000 */
[----:B------:R-:W1:Y:S02]  /*1220*/  USETMAXREG.TRY_ALLOC.CTAPOOL UP0, 0xe8 ;  /* 0x000000e8000079c8 */ /* 0x000e640008000600 */
[----:B-1----:R-:W-:-:S13]  /*1230*/  PLOP3.LUT P0, PT, PT, PT, UP0, 0x80, 0x0 ;  /* 0x000000000000781c */ /* 0x002fda0003f0f008 */
[----:B------:R-:W-:Y:S05]  /*1240*/  @!P0 BRA `(.L_x_14) ;  /* 0xfffffffc00f08947 */ /* 0x000fea000383ffff */
[----:B------:R-:W-:-:S13]  /*1250*/  LOP3.LUT P0, RZ, R8, 0xff, RZ, 0xc0, !PT ;  /* 0x000000ff08ff7812 */ /* 0x000fda000780c0ff */
[----:B------:R-:W-:Y:S05]  /*1260*/  @!P0 EXIT ;  /* 0x000000000000894d */ /* 0x000fea0003800000 */
[----:B------:R-:W1:Y:S01]  /*1270*/  S2UR UR4, SR_CgaCtaId ;  /* 0x00000000000479c3 */ /* 0x000e620000008800 */
[----:B------:R-:W-:Y:S01]  /*1280*/  VIADD R6, R5, 0xffffffff ;  /* 0xffffffff05067836 */ /* 0x000fe20000000000 */
[----:B------:R-:W-:Y:S01]  /*1290*/  SHF.R.S32.HI R0, RZ, 0x1f, R3 ;  /* 0x0000001fff007819 */ /* 0x000fe20000011403 */
[----:B------:R-:W-:Y:S01]  /*12a0*/  UMOV UR41, 0x400 ;  /* 0x0000040000297882 */ /* 0x000fe20000000000 */
[----:B------:R-:W-:Y:S01]  /*12b0*/  UISETP.LT.AND UP0, UPT, UR40, 0x1, UPT ;  /* 0x000000012800788c */ /* 0x000fe2000bf01270 */
[----:B------:R-:W-:Y:S01]  /*12c0*/  LOP3.LUT R172, R16, 0x1, RZ, 0xfc, !PT ;  /* 0x0000000110ac7812 */ /* 0x000fe200078efcff */
[----:B------:R-:W-:Y:S01]  /*12d0*/  USHF.L.U32 UR44, UR40, 0x1, URZ ;  /* 0x00000001282c7899 */ /* 0x000fe2000800063f */
[----:B------:R-:W-:Y:S01]  /*12e0*/  R2UR UR42, R6 ;  /* 0x00000000062a72ca */ /* 0x000fe200000e0000 */
[----:B------:R-:W-:Y:S01]  /*12f0*/  USEL UR43, UR40, 0x1, UP0 ;  /* 0x00000001282b7887 */ /* 0x000fe20008000000 */
[CC--:B------:R-:W-:Y:S02]  /*1300*/  LEA.HI R4, R0.reuse, R3.reuse, RZ, 0x2 ;  /* 0x0000000300047211 */ /* 0x0c0fe400078f10ff */
[----:B------:R-:W-:Y:S01]  /*1310*/  LEA.HI R0, R0, R3, RZ, 0x5 ;  /* 0x0000000300007211 */ /* 0x000fe200078f28ff */
[----:B------:R-:W-:Y:S01]  /*1320*/  UIADD3 UR43, -UR43, UR40, URZ ;  /* 0x000000282b2b7290 */ /* 0x000fe2000fffe13f */
[----:B------:R-:W-:-:S02]  /*1330*/  SHF.R.S32.HI R154, RZ, 0x2, R4 ;  /* 0x00000002ff9a7819 */ /* 0x000fc40000011404 */
[----:B------:R-:W-:Y:S02]  /*1340*/  SHF.R.S32.HI R5, RZ, 0x1f, R4 ;  /* 0x0000001fff057819 */ /* 0x000fe40000011404 */
[----:B------:R-:W-:Y:S02]  /*1350*/  LOP3.LUT R156, R4, 0xfffffffc, RZ, 0xc0, !PT ;  /* 0xfffffffc049c7812 */ /* 0x000fe400078ec0ff */
[----:B------:R-:W-:Y:S01]  /*1360*/  LEA.HI R5, R5, R154, RZ, 0x3 ;  /* 0x0000009a05057211 */ /* 0x000fe200078f18ff */
[----:B------:R-:W-:Y:S01]  /*1370*/  USHF.L.U32 UR42, UR42, 0x3, URZ ;  /* 0x000000032a2a7899 */ /* 0x000fe2000800063f */
[----:B------:R-:W-:Y:S01]  /*1380*/  ISETP.NE.AND P0, PT, R6, RZ, PT ;  /* 0x000000ff0600720c */ /* 0x000fe20003f05270 */
[----:B------:R-:W-:Y:S01]  /*1390*/  IMAD.IADD R156, R3, 0x1, -R156 ;  /* 0x00000001039c7824 */ /* 0x000fe200078e0a9c */
[----:B------:R-:W-:Y:S01]  /*13a0*/  LOP3.LUT R5, R5, 0xfffffff8, RZ, 0xc0, !PT ;  /* 0xfffffff805057812 */ /* 0x000fe200078ec0ff */
[----:B-1----:R-:W-:Y:S01]  /*13b0*/  ULEA UR41, UR4, UR41, 0x18 ;  /* 0x0000002904297291 */ /* 0x002fe2000f8ec03f */
[----:B------:R-:W-:Y:S01]  /*13c0*/  SEL R173, RZ, 0x1, P0 ;  /* 0x00000001ffad7807 */ /* 0x000fe20000000000 */
[----:B------:R-:W-:Y:S01]  /*13d0*/  IMAD.U32 R158, RZ, RZ, UR42 ;  /* 0x0000002aff9e7e24 */ /* 0x000fe2000f8e00ff */
[----:B------:R-:W-:Y:S01]  /*13e0*/  ULDC UR4, c[0x0][0x284] ;  /* 0x0000a10000047ab9 */ /* 0x000fe20000000800 */
[----:B------:R-:W-:Y:S01]  /*13f0*/  IMAD.IADD R154, R154, 0x1, -R5 ;  /* 0x000000019a9a7824 */ /* 0x000fe200078e0a05 */
[----:B------:R-:W-:Y:S01]  /*1400*/  UIADD3 UR45, UR41, 0x80, URZ ;  /* 0x00000080292d7890 */ /* 0x000fe2000fffe03f */
[----:B------:R-:W-:-:S02]  /*1410*/  SHF.R.S32.HI R5, RZ, 0x5, R0 ;  /* 0x00000005ff057819 */ /* 0x000fc40000011400 */
[C---:B------:R-:W-:Y:S02]  /*1420*/  LOP3.LUT R160, R158.reuse, 0x8, RZ, 0xc0, !PT ;  /* 0x000000089ea07812 */ /* 0x040fe400078ec0ff */
[--C-:B------:R-:W-:Y:S01]  /*1430*/  SHF.R.S32.HI R155, RZ, 0x1f, R154.reuse ;  /* 0x0000001fff9b7819 */ /* 0x100fe2000001149a */
[C-C-:B------:R-:W-:Y:S01]  /*1440*/  IMAD R161, R5.reuse, -0x10, -R154.reuse ;  /* 0xfffffff005a17824 */ /* 0x140fe200078e0a9a */
[----:B------:R-:W-:Y:S01]  /*1450*/  LOP3.LUT R158, R158, 0x8, RZ, 0xc, !PT ;  /* 0x000000089e9e7812 */ /* 0x000fe200078e0cff */
[----:B------:R-:W-:Y:S01]  /*1460*/  IMAD.U32 R157, RZ, RZ, UR45 ;  /* 0x0000002dff9d7e24 */ /* 0x000fe2000f8e00ff */
[----:B------:R-:W-:Y:S01]  /*1470*/  LOP3.LUT R160, R160, 0x18, RZ, 0x3c, !PT ;  /* 0x00000018a0a07812 */ /* 0x000fe200078e3cff */
[----:B------:R-:W-:-:S04]  /*1480*/  IMAD.WIDE R154, R5, 0x10, R154 ;  /* 0x00000010059a7825 */ /* 0x000fc800078e029a */
[----:B------:R-:W-:Y:S02]  /*1490*/  VIADD R159, R157, UR42 ;  /* 0x0000002a9d9f7c36 */ /* 0x000fe40008000000 */
[----:B------:R-:W-:-:S07]  /*14a0*/  VIADD R161, R161, UR4 ;  /* 0x00000004a1a17c36 */ /* 0x000fce0008000000 */
.L_x_290:
[----:B------:R-:W-:Y:S01]  /*14b0*/  SHF.L.U32 R0, R173, 0x1f, RZ ;  /* 0x0000001fad007819 */ /* 0x000fe200000006ff */
[----:B------:R-:W-:Y:S02]  /*14c0*/  ULDC UR4, c[0x0][0x28c] ;  /* 0x0000a30000047ab9 */ /* 0x000fe40000000800 */
[----:B------:R-:W-:Y:S01]  /*14d0*/  ISETP.LT.AND P1, PT, RZ, UR4, PT ;  /* 0x00000004ff007c0c */ /* 0x000fe2000bf21270 */
[----:B------:R-:W1:Y:S02]  /*14e0*/  SYNCS.PHASECHK.TRANS64.TRYWAIT P0, [R157+UR42], R0 ;  /* 0x000000009d0075a7 */ /* 0x000e64000800016a */
[----:B-1-34-:R-:W-:Y:S10]  /*14f0*/  @!P0 BRA `(.L_x_15) ;  /* 0x000000a0003c8947 */ /* 0x01aff40003800000 */
.L_x_315:
[----:B------:R-:W-:Y:S05]  /*1500*/  @P1 BRA `(.L_x_16) ;  /* 0x0000000000401947 */ /* 0x000fea0003800000 */
[----:B-1----:R-:W-:Y:S01]  /*1510*/  MOV R0, 0x0 ;  /* 0x0000000000007802 */ /* 0x002fe20000000f00 */
[----:B------:R-:W-:Y:S01]  /*1520*/  ULDC.64 UR4, c[0x4][0x68] ;  /* 0x01001a0000047ab9 */ /* 0x000fe20000000a00 */
[----:B------:R-:W-:Y:S01]  /*1530*/  ULDC.64 UR6, c[0x4][0x8] ;  /* 0x0100020000067ab9 */ /* 0x000fe20000000a00 */
[----:B------:R-:W-:Y:S01]  /*1540*/  IMAD.U32 R4, RZ, RZ, UR4 ;  /* 0x00000004ff047e24 */ /* 0x000fe2000f8e00ff */
[----:B------:R1:W2:Y:S01]  /*1550*/  LDC.64 R14, c[0x4][R0] ;  /* 0x01000000000e7b82 */ /* 0x0002a20000000a00 */
[----:B------:R-:W-:Y:S01]  /*1560*/  IMAD.U32 R5, RZ, RZ, UR5 ;  /* 0x00000005ff057e24 */ /* 0x000fe2000f8e00ff */
[----:B------:R-:W-:Y:S01]  /*1570*/  ULDC.64 UR4, c[0x4][0x70] ;  /* 0x01001c0000047ab9 */ /* 0x000fe20000000a00 */
[----:B------:R-:W-:Y:S02]  /*1580*/  IMAD.U32 R10, RZ, RZ, UR6 ;  /* 0x00000006ff0a7e24 */ /* 0x000fe4000f8e00ff */
[----:B------:R-:W-:Y:S02]  /*1590*/  IMAD.U32 R6, RZ, RZ, UR4 ;  /* 0x00000004ff067e24 */ /* 0x000fe4000f8e00ff */
[----:B------:R-:W-:-:S02]  /*15a0*/  IMAD.U32 R7, RZ, RZ, UR5 ;  /* 0x00000005ff077e24 */ /* 0x000fc4000f8e00ff */
[----:B------:R-:W-:Y:S02]  /*15b0*/  IMAD.U32 R11, RZ, RZ, UR7 ;  /* 0x00000007ff0b7e24 */ /* 0x000fe4000f8e00ff */
[----:B------:R-:W-:Y:S02]  /*15c0*/  IMAD.MOV.U32 R8, RZ, RZ, 0x1e1 ;  /* 0x000001e1ff087424 */ /* 0x000fe400078e00ff */
[----:B0-----:R-:W-:Y:S02]  /*15d0*/  IMAD.MOV.U32 R12, RZ, RZ, 0x1 ;  /* 0x00000001ff0c7424 */ /* 0x001fe400078e00ff */
[----:B-1----:R-:W-:-:S07]  /*15e0*/  IMAD.MOV.U32 R13, RZ, RZ, RZ ;  /* 0x000000ffff0d7224 */ /* 0x002fce00078e00ff */
[----:B------:R-:W-:-:S07]  /*15f0*/  LEPC R20, `(.L_x_16) ;  /* 0x000000001014794e */ /* 0x000fce0000000000 */
[----:B--2--5:R-:W-:Y:S05]  /*1600*/  CALL.ABS.NOINC R14 ;  /* 0x000000000e007343 */ /* 0x024fea0003c00000 */
.L_x_16:
[----:B------:R-:W-:-:S13]  /*1610*/  ISETP.NE.AND P0, PT, R172, 0x3, PT ;  /* 0x00000003ac00780c */ /* 0x000fda0003f05270 */
[----:B------:R-:W-:Y:S05]  /*1620*/  @!P0 BRA `(.L_x_17) ;  /* 0x0000000000048947 */ /* 0x000fea0003800000 */
[----:B------:R-:W-:Y:S01]  /*1630*/  BPT.TRAP 0x1 ;  /* 0x000000040000795c */ /* 0x000fe20000300000 */
.L_x_17:
[----:B------:R-:W-:Y:S02]  /*1640*/  IMAD.U32 R3, RZ, RZ, UR38 ;  /* 0x00000026ff037e24 */ /* 0x000fe4000f8e00ff */
[----:B-1----:R-:W-:-:S03]  /*1650*/  IMAD.U32 R0, RZ, RZ, UR39 ;  /* 0x00000027ff007e24 */ /* 0x002fc6000f8e00ff */
[----:B------:R-:W-:Y:S02]  /*1660*/  LEA R3, R3, UR41, 0x3 ;  /* 0x0000002903037c11 */ /* 0x000fe4000f8e18ff */
[----:B------:R-:W-:-:S04]  /*1670*/  SHF.L.U32 R0, R0, 0x1f, RZ ;  /* 0x0000001f00007819 */ /* 0x000fc800000006ff */
[----:B------:R1:W2:Y:S01]  /*1680*/  SYNCS.PHASECHK.TRANS64.TRYWAIT P1, [R3+URZ], R0 ;  /* 0x00000000030075a7 */ /* 0x0002a2000802017f */
[----:B------:R-:W-:Y:S05]  /*1690*/  @!P0 BRA `(.L_x_18) ;  /* 0x0000000000048947 */ /* 0x000fea0003800000 */
[----:B------:R-:W-:Y:S01]  /*16a0*/  BPT.TRAP 0x1 ;  /* 0x000000040000795c */ /* 0x000fe20000300000 */
.L_x_18:
[----:B------:R-:W-:-:S05]  /*16b0*/  IMAD.U32 R4, RZ, RZ, UR43 ;  /* 0x0000002bff047e24 */ /* 0x000fca000f8e00ff */
[----:B------:R-:W-:Y:S01]  /*16c0*/  ISETP.GE.AND P2, PT, R4, 0x1, PT ;  /* 0x000000010400780c */ /* 0x000fe20003f46270 */
[----:B--2---:R-:W-:-:S12]  /*16d0*/  @P1 BRA `(.L_x_19) ;  /* 0x0000000000081947 */ /* 0x004fd80003800000 */
[----:B------:R-:W2:Y:S02]  /*16e0*/  SYNCS.PHASECHK.TRANS64.TRYWAIT P1, [R3+URZ], R0 ;  /* 0x00000000030075a7 */ /* 0x000ea4000802017f */
[----:B--2---:R-:W-:Y:S05]  /*16f0*/  @!P1 BRA `(.L_x_20) ;  /* 0x0000009c00d09947 */ /* 0x004fea0003800000 */
.L_x_19:
[----:B------:R-:W-:Y:S05]  /*1700*/  WARPSYNC.ALL ;  /* 0x0000000000007948 */ /* 0x000fea0003800000 */
[----:B------:R-:W-:Y:S01]  /*1710*/  UIADD3 UR4, UR41, 0x180, URZ ;  /* 0x0000018029047890 */ /* 0x000fe2000fffe03f */
[----:B------:R-:W-:Y:S01]  /*1720*/  WARPGROUP.ARRIVE ;  /* 0x00000000000079c5 */ /* 0x000fe20000000000 */
[----:B------:R-:W-:Y:S02]  /*1730*/  UIADD3 UR5, UR41, 0xe180, URZ ;  /* 0x0000e18029057890 */ /* 0x000fe4000fffe03f */
[----:B------:R-:W-:Y:S02]  /*1740*/  USHF.R.U32.HI UR4, URZ, 0x4, UR4 ;  /* 0x000000043f047899 */ /* 0x000fe40008011604 */
[----:B------:R-:W-:-:S02]  /*1750*/  USHF.R.U32.HI UR5, URZ, 0x4, UR5 ;  /* 0x000000043f057899 */ /* 0x000fc40008011605 */
[----:B------:R-:W-:Y:S02]  /*1760*/  ULOP3.LUT UR4, UR4, 0x3fff, URZ, 0xc0, !UPT ;  /* 0x00003fff04047892 */ /* 0x000fe4000f8ec03f */
[----:B------:R-:W-:Y:S02]  /*1770*/  ULOP3.LUT UR5, UR5, 0x3fff, URZ, 0xc0, !UPT ;  /* 0x00003fff05057892 */ /* 0x000fe4000f8ec03f */
[----:B------:R-:W-:Y:S02]  /*1780*/  ULOP3.LUT UR8, UR4, 0x10000, URZ, 0xfc, !UPT ;  /* 0x0001000004087892 */ /* 0x000fe4000f8efc3f */
[----:B------:R-:W-:Y:S02]  /*1790*/  ULOP3.LUT UR9, UR5, 0x10000, URZ, 0xfc, !UPT ;  /* 0x0001000005097892 */ /* 0x000fe4000f8efc3f */
[----:B------:R-:W-:Y:S02]  /*17a0*/  ULEA UR10, UR38, UR8, 0x9 ;  /* 0x00000008260a7291 */ /* 0x000fe4000f8e483f */
[----:B------:R-:W-:Y:S01]  /*17b0*/  ULEA UR11, UR38, UR9, 0xb ;  /* 0x00000009260b7291 */ /* 0x000fe2000f8e583f */
[----:B------:R-:W-:Y:S01]  /*17c0*/  UMOV UR5, 0x40000040 ;  /* 0x4000004000057882 */ /* 0x000fe20000000000 */
[----:B------:R-:W-:-:S03]  /*17d0*/  UMOV UR7, 0x40000040 ;  /* 0x4000004000077882 */ /* 0x000fc60000000000 */
[----:B------:R-:W-:Y:S02]  /*17e0*/  UMOV UR4, UR10 ;  /* 0x0000000a00047c82 */ /* 0x000fe40008000000 */
[----:B------:R-:W-:Y:S02]  /*17f0*/  UMOV UR6, UR11 ;  /* 0x0000000b00067c82 */ /* 0x000fe40008000000 */
[----:B------:R-:W-:Y:S01]  /*1800*/  HGMMA.64x256x16.F32.BF16 R24, gdesc[UR4], RZ, !UPT, gsb0 ;  /* 0x03e00000041879f0 */ /* 0x000fe2000c0018ff */
[----:B------:R-:W-:Y:S02]  /*1810*/  UIADD3 UR4, UR10, 0x2, URZ ;  /* 0x000000020a047890 */ /* 0x000fe4000fffe03f */
[----:B------:R-:W-:Y:S01]  /*1820*/  UIADD3 UR6, UR11, 0x2, URZ ;  /* 0x000000020b067890 */ /* 0x000fe2000fffe03f */
[----:B------:R-:W-:Y:S01]  /*1830*/  UMOV UR5, 0x40000040 ;  /* 0x4000004000057882 */ /* 0x000fe20000000000 */
[----:B------:R-:W-:Y:S01]  /*1840*/  UMOV UR7, 0x40000040 ;  /* 0x4000004000077882 */ /* 0x000fe20000000000 */
[----:B------:R-:W-:-:S02]  /*1850*/  WARPGROUP.DEPBAR.LE gsb0, 0x0 ;  /* 0x00008000000079c5 */ /* 0x000fc40000010000 */
[----:B------:R-:W-:-:S15]  /*1860*/  WARPGROUP.ARRIVE ;  /* 0x00000000000079c5 */ /* 0x000fde0000000000 */
[----:B------:R-:W-:-:S05]  /*1870*/  NOP ;  /* 0x0000000000007918 */ /* 0x000fca0000000000 */
[----:B------:R-:W-:Y:S01]  /*1880*/  HGMMA.64x256x16.F32.BF16 R24, gdesc[UR4], R24, gsb0 ;  /* 0x03e00000041879f0 */ /* 0x000fe20008001818 */
[----:B------:R-:W-:Y:S02]  /*1890*/  UIADD3 UR4, UR10, 0x4, URZ ;  /* 0x000000040a047890 */ /* 0x000fe4000fffe03f */
[----:B------:R-:W-:Y:S01]  /*18a0*/  UIADD3 UR6, UR11, 0x4, URZ ;  /* 0x000000040b067890 */ /* 0x000fe2000fffe03f */
[----:B------:R-:W-:Y:S01]  /*18b0*/  UMOV UR5, 0x40000040 ;  /* 0x4000004000057882 */ /* 0x000fe20000000000 */
[----:B------:R-:W-:Y:S01]  /*18c0*/  UMOV UR7, 0x40000040 ;  /* 0x4000004000077882 */ /* 0x000fe20000000000 */
[----:B------:R-:W-:Y:S02]  /*18d0*/  WARPGROUP.DEPBAR.LE gsb0, 0x0 ;  /* 0x00008000000079c5 */ /* 0x000fe40000010000 */
        /* <DEDUP_REMOVED lines=10> */
[----:B------:R-:W-:Y:S03]  /*1980*/  HGMMA.64x256x16.F32.BF16 R24, gdesc[UR4], R24, gsb0 ;  /* 0x03e00000041879f0 */ /* 0x000fe60008001818 */
[----:B------:R-:W-:Y:S02]  /*1990*/  WARPGROUP.DEPBAR.LE gsb0, 0x0 ;  /* 0x00008000000079c5 */ /* 0x000fe40000010000 */
[----:B------:R-:W-:Y:S05]  /*19a0*/  @!P2 BRA `(.L_x_21) ;  /* 0x00000004001ca947 */ /* 0x000fea0003800000 */
[----:B------:R-:W-:Y:S01]  /*19b0*/  UIADD3 UR4, UR38, 0x1, URZ ;  /* 0x0000000126047890 */ /* 0x000fe2000fffe03f */
[----:B-12---:R-:W-:Y:S01]  /*19c0*/  IMAD.U32 R0, RZ, RZ, UR43 ;  /* 0x0000002bff007e24 */ /* 0x006fe2000f8e00ff */
[----:B------:R-:W-:Y:S02]  /*19d0*/  UMOV UR11, UR38 ;  /* 0x00000026000b7c82 */ /* 0x000fe40008000000 */
[----:B------:R-:W-:-:S04]  /*19e0*/  UISETP.NE.AND UP0, UPT, UR4, 0x7, UPT ;  /* 0x000000070400788c */ /* 0x000fc8000bf05270 */
[----:B------:R-:W-:Y:S02]  /*19f0*/  USEL UR5, URZ, 0x1, UP0 ;  /* 0x000000013f057887 */ /* 0x000fe40008000000 */
[----:B------:R-:W-:Y:S02]  /*1a00*/  USEL UR10, UR4, URZ, UP0 ;  /* 0x0000003f040a7287 */ /* 0x000fe40008000000 */
[----:B------:R-:W-:-:S06]  /*1a10*/  ULOP3.LUT UR5, UR39, UR5, URZ, 0x3c, !UPT ;  /* 0x0000000527057292 */ /* 0x000fcc000f8e3c3f */
[----:B------:R-:W-:-:S07]  /*1a20*/  IMAD.U32 R5, RZ, RZ, UR5 ;  /* 0x00000005ff057e24 */ /* 0x000fce000f8e00ff */
.L_x_28:
[----:B-12---:R-:W-:Y:S05]  /*1a30*/  @!P0 BRA `(.L_x_22) ;  /* 0x0000000000048947 */ /* 0x006fea0003800000 */
[----:B------:R-:W-:Y:S01]  /*1a40*/  BPT.TRAP 0x1 ;  /* 0x000000040000795c */ /* 0x000fe20000300000 */
.L_x_22:
[----:B------:R-:W-:Y:S01]  /*1a50*/  ULEA UR4, UR10, UR41, 0x3 ;  /* 0x000000290a047291 */ /* 0x000fe2000f8e183f */
[----:B------:R-:W-:-:S08]  /*1a60*/  SHF.L.U32 R3, R5, 0x1f, RZ ;  /* 0x0000001f05037819 */ /* 0x000fd000000006ff */
[----:B------:R1:W2:Y:S01]  /*1a70*/  SYNCS.PHASECHK.TRANS64.TRYWAIT P1, [UR4], R3 ;  /* 0x00000003ff0075a7 */ /* 0x0002a20008020144 */
[----:B------:R-:W-:Y:S05]  /*1a80*/  @!P0 BRA `(.L_x_23) ;  /* 0x0000000000048947 */ /* 0x000fea0003800000 */
[----:B------:R-:W-:Y:S01]  /*1a90*/  BPT.TRAP 0x1 ;  /* 0x000000040000795c */ /* 0x000fe20000300000 */
.L_x_23:
[----:B--2---:R-:W-:Y:S05]  /*1aa0*/  @P1 BRA `(.L_x_24) ;  /* 0x0000000000081947 */ /* 0x004fea0003800000 */
[----:B------:R-:W2:Y:S02]  /*1ab0*/  SYNCS.PHASECHK.TRANS64.TRYWAIT P1, [UR4], R3 ;  /* 0x00000003ff0075a7 */ /* 0x000ea40008020144 */
[----:B--2---:R-:W-:Y:S05]  /*1ac0*/  @!P1 BRA `(.L_x_25) ;  /* 0x0000009800f09947 */ /* 0x004fea0003800000 */
.L_x_24:
[----:B------:R-:W-:Y:S01]  /*1ad0*/  ULEA UR12, UR10, UR8, 0x9 ;  /* 0x000000080a0c7291 */ /* 0x000fe2000f8e483f */
[----:B------:R-:W-:Y:S01]  /*1ae0*/  WARPGROUP.ARRIVE ;  /* 0x00000000000079c5 */ /* 0x000fe20000000000 */
[----:B------:R-:W-:Y:S01]  /*1af0*/  ULEA UR13, UR10, UR9, 0xb ;  /* 0x000000090a0d7291 */ /* 0x000fe2000f8e583f */
[----:B------:R-:W-:Y:S01]  /*1b00*/  UMOV UR5, 0x40000040 ;  /* 0x4000004000057882 */ /* 0x000fe20000000000 */
[----:B------:R-:W-:-:S03]  /*1b10*/  UMOV UR7, 0x40000040 ;  /* 0x4000004000077882 */ /* 0x000fc60000000000 */
[----:B------:R-:W-:Y:S02]  /*1b20*/  UMOV UR4, UR12 ;  /* 0x0000000c00047c82 */ /* 0x000fe40008000000 */
[----:B------:R-:W-:Y:S02]  /*1b30*/  UMOV UR6, UR13 ;  /* 0x0000000d00067c82 */ /* 0x000fe40008000000 */
[----:B------:R-:W-:Y:S01]  /*1b40*/  HGMMA.64x256x16.F32.BF16 R24, gdesc[UR4], R24, gsb0 ;  /* 0x03e00000041879f0 */ /* 0x000fe20008001818 */
        /* <DEDUP_REMOVED lines=26> */
[----:B------:R-:W-:Y:S01]  /*1cf0*/  BPT.TRAP 0x1 ;  /* 0x000000040000795c */ /* 0x000fe20000300000 */
.L_x_26:
[----:B------:R-:W-:Y:S01]  /*1d00*/  ULEA UR4, UR11, UR41, 0x3 ;  /* 0x000000290b047291 */ /* 0x000fe2000f8e183f */
[----:B------:R-:W-:-:S03]  /*1d10*/  ISETP.GT.U32.AND P1, PT, R16, 0x1, PT ;  /* 0x000000011000780c */ /* 0x000fc60003f24070 */
[----:B------:R-:W-:-:S04]  /*1d20*/  UIADD3 UR4, UR4, 0x38, URZ ;  /* 0x0000003804047890 */ /* 0x000fc8000fffe03f */
[----:B------:R-:W-:-:S09]  /*1d30*/  UPRMT UR4, URZ, 0x654, UR4 ;  /* 0x000006543f047896 */ /* 0x000fd20008000004 */
[----:B------:R-:W-:Y:S01]  /*1d40*/  SYNCS.ARRIVE.TRANS64.RED.A1T0 RZ, [UR4], RZ ;  /* 0x000000ffffff79a7 */ /* 0x000fe20008100404 */
[----:B------:R-:W-:Y:S05]  /*1d50*/  @P1 BRA `(.L_x_27) ;  /* 0x0000000000041947 */ /* 0x000fea0003800000 */
[----:B------:R-:W-:Y:S01]  /*1d60*/  BPT.TRAP 0x1 ;  /* 0x000000040000795c */ /* 0x000fe20000300000 */
.L_x_27:
[----:B------:R-:W-:Y:S01]  /*1d70*/  UIADD3 UR10, UR10, 0x1, URZ ;  /* 0x000000010a0a7890 */ /* 0x000fe2000fffe03f */
[C---:B------:R-:W-:Y:S01]  /*1d80*/  ISETP.GT.AND P1, PT, R0.reuse, 0x1, PT ;  /* 0x000000010000780c */ /* 0x040fe20003f24270 */
[----:B------:R-:W-:Y:S01]  /*1d90*/  UIADD3 UR11, UR11, 0x1, URZ ;  /* 0x000000010b0b7890 */ /* 0x000fe2000fffe03f */
[----:B------:R-:W-:Y:S01]  /*1da0*/  VIADD R0, R0, 0xffffffff ;  /* 0xffffffff00007836 */ /* 0x000fe20000000000 */
[----:B------:R-:W-:Y:S02]  /*1db0*/  UISETP.NE.AND UP0, UPT, UR10, 0x7, UPT ;  /* 0x000000070a00788c */ /* 0x000fe4000bf05270 */
[----:B------:R-:W-:Y:S02]  /*1dc0*/  UISETP.NE.AND UP1, UPT, UR11, 0x7, UPT ;  /* 0x000000070b00788c */ /* 0x000fe4000bf25270 */
[----:B------:R-:W-:Y:S02]  /*1dd0*/  USEL UR4, URZ, 0x1, UP0 ;  /* 0x000000013f047887 */ /* 0x000fe40008000000 */
[----:B------:R-:W-:-:S02]  /*1de0*/  USEL UR10, UR10, URZ, UP0 ;  /* 0x0000003f0a0a7287 */ /* 0x000fc40008000000 */
[----:B------:R-:W-:Y:S02]  /*1df0*/  USEL UR11, UR11, URZ, UP1 ;  /* 0x0000003f0b0b7287 */ /* 0x000fe40008800000 */
[----:B------:R-:W-:Y:S01]  /*1e00*/  LOP3.LUT R5, R5, UR4, RZ, 0x3c, !PT ;  /* 0x0000000405057c12 */ /* 0x000fe2000f8e3cff */
[----:B------:R-:W-:Y:S09]  /*1e10*/  @P1 BRA `(.L_x_28) ;  /* 0xfffffffc00041947 */ /* 0x000ff2000383ffff */
.L_x_21:
[----:B-12---:R-:W1:Y:S01]  /*1e20*/  LDC R0, c[0x0][0x28c] ;  /* 0x0000a300ff007b82 */ /* 0x006e620000000800 */
[----:B------:R2:W-:Y:S01]  /*1e30*/  SYNCS.ARRIVE.TRANS64.A1T0 RZ, [R158+UR45], RZ ;  /* 0x000000ff9eff79a7 */ /* 0x0005e2000810002d */
[----:B-1----:R-:W-:-:S13]  /*1e40*/  ISETP.GE.AND P1, PT, R0, 0x1, PT ;  /* 0x000000010000780c */ /* 0x002fda0003f26270 */
[----:B--2---:R-:W-:Y:S05]  /*1e50*/  @!P1 BRA `(.L_x_29) ;  /* 0x00000000003c9947 */ /* 0x004fea0003800000 */
[----:B------:R-:W-:Y:S05]  /*1e60*/  @!P0 BRA `(.L_x_30) ;  /* 0x0000000000048947 */ /* 0x000fea0003800000 */
[----:B------:R-:W-:Y:S01]  /*1e70*/  BPT.TRAP 0x1 ;  /* 0x000000040000795c */ /* 0x000fe20000300000 */
.L_x_30:
[----:B------:R-:W-:Y:S01]  /*1e80*/  UIADD3 UR6, UR43, UR38, URZ ;  /* 0x000000262b067290 */ /* 0x000fe2000fffe03f */
[----:B------:R-:W-:-:S03]  /*1e90*/  ISETP.GT.U32.AND P0, PT, R16, 0x1, PT ;  /* 0x000000011000780c */ /* 0x000fc60003f04070 */
[----:B------:R-:W-:-:S04]  /*1ea0*/  UIMAD.WIDE.U32 UR4, UR6, 0x24924925, URZ ;  /* 0x24924925060478a5 */ /* 0x000fc8000f8e003f */
[----:B------:R-:W-:-:S04]  /*1eb0*/  UIADD3 UR4, UR6, -UR5, URZ ;  /* 0x8000000506047290 */ /* 0x000fc8000fffe03f */
[----:B------:R-:W-:-:S04]  /*1ec0*/  ULEA.HI UR4, UR4, UR5, URZ, 0x1f ;  /* 0x0000000504047291 */ /* 0x000fc8000f8ff83f */
[----:B------:R-:W-:-:S04]  /*1ed0*/  USHF.R.U32.HI UR4, URZ, 0x2, UR4 ;  /* 0x000000023f047899 */ /* 0x000fc80008011604 */
[----:B------:R-:W-:-:S04]  /*1ee0*/  UIMAD UR4, UR4, -0x7, UR6 ;  /* 0xfffffff9040478a4 */ /* 0x000fc8000f8e0206 */
[----:B------:R-:W-:-:S04]  /*1ef0*/  ULEA UR4, UR4, UR41, 0x3 ;  /* 0x0000002904047291 */ /* 0x000fc8000f8e183f */
[----:B------:R-:W-:-:S04]  /*1f00*/  UIADD3 UR4, UR4, 0x38, URZ ;  /* 0x0000003804047890 */ /* 0x000fc8000fffe03f */
[----:B------:R-:W-:-:S09]  /*1f10*/  UPRMT UR4, URZ, 0x654, UR4 ;  /* 0x000006543f047896 */ /* 0x000fd20008000004 */
[----:B------:R-:W-:Y:S01]  /*1f20*/  SYNCS.ARRIVE.TRANS64.RED.A1T0 RZ, [UR4], RZ ;  /* 0x000000ffffff79a7 */ /* 0x000fe20008100404 */
[----:B------:R-:W-:Y:S05]  /*1f30*/  @P0 BRA `(.L_x_29) ;  /* 0x0000000000040947 */ /* 0x000fea0003800000 */
[----:B------:R-:W-:Y:S01]  /*1f40*/  BPT.TRAP 0x1 ;  /* 0x000000040000795c */ /* 0x000fe20000300000 */
.L_x_29:
[----:B------:R-:W-:Y:S01]  /*1f50*/  SHF.L.U32 R0, R173, 0x1f, RZ ;  /* 0x0000001fad007819 */ /* 0x000fe200000006ff */
[----:B------:R-:W-:Y:S01]  /*1f60*/  UIADD3 UR38, UR44, UR38, URZ ;  /* 0x000000262c267290 */ /* 0x000fe2000fffe03f */
[----:B------:R-:W1:Y:S01]  /*1f70*/  LDC R15, c[0x0][0x288] ;  /* 0x0000a200ff0f7b82 */ /* 0x000e620000000800 */
[----:B------:R-:W-:Y:S01]  /*1f80*/  UISETP.GE.U32.AND UP1, UPT, UR44, 0x7, UPT ;  /* 0x000000072c00788c */ /* 0x000fe2000bf26070 */
[----:B------:R-:W-:Y:S01]  /*1f90*/  IMAD.SHL.U32 R8, R156, 0x2, RZ ;  /* 0x000000029c087824 */ /* 0x000fe200078e00ff */
[----:B------:R-:W-:Y:S02]  /*1fa0*/  UISETP.GT.U32.AND UP0, UPT, UR38, 0x6, UPT ;  /* 0x000000062600788c */ /* 0x000fe4000bf04070 */
[----:B------:R-:W-:Y:S02]  /*1fb0*/  UIMAD.WIDE.U32 UR4, UR38, 0x24924925, URZ ;  /* 0x24924925260478a5 */ /* 0x000fe4000f8e003f */
[----:B------:R-:W-:Y:S01]  /*1fc0*/  UISETP.LT.U32.AND UP0, UPT, UR44, 0x7, UP0 ;  /* 0x000000072c00788c */ /* 0x000fe20008701070 */
[----:B------:R-:W2:Y:S01]  /*1fd0*/  SYNCS.PHASECHK.TRANS64.TRYWAIT P0, [R157+UR42+0x10], R0 ;  /* 0x000010009d0075a7 */ /* 0x000ea2000800016a */
[----:B------:R-:W-:Y:S01]  /*1fe0*/  UIADD3 UR4, UR38, -UR5, URZ ;  /* 0x8000000526047290 */ /* 0x000fe2000fffe03f */
[----:B------:R-:W-:Y:S01]  /*1ff0*/  SHF.R.S32.HI R9, RZ, 0x1f, R8 ;  /* 0x0000001fff097819 */ /* 0x000fe20000011408 */
[----:B------:R-:W-:-:S02]  /*2000*/  USEL UR6, URZ, 0x1, !UP0 ;  /* 0x000000013f067887 */ /* 0x000fc4000c000000 */
[----:B------:R-:W-:Y:S02]  /*2010*/  ULEA.HI UR4, UR4, UR5, URZ, 0x1f ;  /* 0x0000000504047291 */ /* 0x000fe4000f8ff83f */
[----:B------:R-:W-:Y:S02]  /*2020*/  ULOP3.LUT UR39, UR39, UR6, URZ, 0x3c, !UPT ;  /* 0x0000000627277292 */ /* 0x000fe4000f8e3c3f */
[----:B------:R-:W-:-:S04]  /*2030*/  USHF.R.U32.HI UR4, URZ, 0x2, UR4 ;  /* 0x000000023f047899 */ /* 0x000fc80008011604 */
[----:B------:R-:W-:Y:S02]  /*2040*/  @UP1 ULOP3.LUT UR39, UR39, 0x1, UR4, 0x78, !UPT ;  /* 0x0000000127271892 */ /* 0x000fe4000f8e7804 */
[----:B------:R-:W-:Y:S01]  /*2050*/  UIMAD UR38, UR4, -0x7, UR38 ;  /* 0xfffffff9042678a4 */ /* 0x000fe2000f8e0226 */
[----:B-12---:R-:W-:Y:S11]  /*2060*/  @!P0 BRA `(.L_x_31) ;  /* 0x0000009400a08947 */ /* 0x006ff60003800000 */
.L_x_316:
[----:B------:R-:W-:Y:S01]  /*2070*/  IMAD.SHL.U32 R14, R19, 0x40, RZ ;  /* 0x00000040130e7824 */ /* 0x000fe200078e00ff */
[----:B------:R-:W-:Y:S01]  /*2080*/  ULDC UR6, c[0x0][0x284] ;  /* 0x0000a10000067ab9 */ /* 0x000fe20000000800 */
[----:B0-----:R-:W-:Y:S01]  /*2090*/  IMAD.SHL.U32 R12, R22, 0x100, RZ ;  /* 0x00000100160c7824 */ /* 0x001fe200078e00ff */
[----:B------:R-:W-:Y:S01]  /*20a0*/  SHF.R.S32.HI R165, RZ, 0x1f, R2 ;  /* 0x0000001fffa57819 */ /* 0x000fe20000011402 */
[----:B------:R-:W-:Y:S01]  /*20b0*/  ULDC.64 UR4, c[0x0][0x5d0] ;  /* 0x0001740000047ab9 */ /* 0x000fe20000000a00 */
[----:B------:R-:W-:Y:S01]  /*20c0*/  ISETP.GE.AND P0, PT, R14, UR6, PT ;  /* 0x000000060e007c0c */ /* 0x000fe2000bf06270 */
[----:B------:R-:W-:Y:S01]  /*20d0*/  IMAD.WIDE.U32 R4, R2, UR4, R8 ;  /* 0x0000000402047c25 */ /* 0x000fe2000f8e0008 */
[----:B------:R-:W-:Y:S02]  /*20e0*/  SHF.R.S32.HI R13, RZ, 0x1f, R12 ;  /* 0x0000001fff0d7819 */ /* 0x000fe4000001140c */
[C---:B------:R-:W-:Y:S01]  /*20f0*/  ISETP.GE.OR P0, PT, R12.reuse, R15, P0 ;  /* 0x0000000f0c00720c */ /* 0x040fe20000706670 */
[----:B------:R-:W-:Y:S01]  /*2100*/  IMAD R3, R165, UR4, RZ ;  /* 0x00000004a5037c24 */ /* 0x000fe2000f8e02ff */
[----:B------:R-:W-:-:S03]  /*2110*/  IADD3 R6, P1, R12, R4, RZ ;  /* 0x000000040c067210 */ /* 0x000fc60007f3e0ff */
[----:B------:R-:W-:-:S05]  /*2120*/  IMAD R3, R2, UR5, R3 ;  /* 0x0000000502037c24 */ /* 0x000fca000f8e0203 */
[----:B------:R-:W-:-:S03]  /*2130*/  IADD3.X R7, R13, R5, R3, P1, !PT ;  /* 0x000000050d077210 */ /* 0x000fc60000ffe403 */
[----:B------:R-:W-:Y:S05]  /*2140*/  @P0 BRA `(.L_x_32) ;  /* 0x0000007c000c0947 */ /* 0x000fea0003800000 */
[----:B------:R-:W0:Y:S01]  /*2150*/  LDC.64 R10, c[0x0][0x5c8] ;  /* 0x00017200ff0a7b82 */ /* 0x000e220000000a00 */
[----:B-----5:R-:W-:Y:S01]  /*2160*/  FSETP.NEU.AND P0, PT, R152, RZ, PT ;  /* 0x000000ff9800720b */ /* 0x020fe20003f0d000 */
[----:B------:R-:W-:Y:S01]  /*2170*/  IMAD R3, R156, -0x2, R15 ;  /* 0xfffffffe9c037824 */ /* 0x000fe200078e020f */
[----:B------:R-:W-:Y:S01]  /*2180*/  BSSY B0, `(.L_x_32) ;  /* 0x00007bf000007945 */ /* 0x000fe20003800000 */
[----:B------:R-:W-:-:S04]  /*2190*/  IMAD.WIDE R162, R19, 0x40, R154 ;  /* 0x0000004013a27825 */ /* 0x000fc800078e029a */
[----:B-1----:R-:W-:Y:S02]  /*21a0*/  IMAD.IADD R0, R3, 0x1, -R12 ;  /* 0x0000000103007824 */ /* 0x002fe400078e0a0c */
[----:B------:R-:W-:-:S03]  /*21b0*/  IMAD.IADD R3, R161, 0x1, -R14 ;  /* 0x00000001a1037824 */ /* 0x000fc600078e0a0e */
[----:B------:R-:W-:-:S04]  /*21c0*/  ISETP.GT.AND P2, PT, R0, RZ, PT ;  /* 0x000000ff0000720c */ /* 0x000fc80003f44270 */
[----:B------:R-:W-:Y:S01]  /*21d0*/  ISETP.GT.AND P1, PT, R3, RZ, P2 ;  /* 0x000000ff0300720c */ /* 0x000fe20001724270 */
[-C--:B0-----:R-:W-:Y:S02]  /*21e0*/  IMAD R4, R163, R10.reuse, RZ ;  /* 0x0000000aa3047224 */ /* 0x081fe400078e02ff */
[----:B------:R-:W-:-:S04]  /*21f0*/  IMAD.WIDE.U32 R6, R162, R10, R6 ;  /* 0x0000000aa2067225 */ /* 0x000fc800078e0006 */
[----:B------:R-:W-:-:S04]  /*2200*/  IMAD R5, R162, R11, R4 ;  /* 0x0000000ba2057224 */ /* 0x000fc800078e0204 */
[----:B------:R-:W-:Y:S01]  /*2210*/  IMAD.IADD R179, R7, 0x1, R5 ;  /* 0x0000000107b37824 */ /* 0x000fe200078e0205 */
[----:B------:R-:W-:Y:S06]  /*2220*/  @!P0 BRA `(.L_x_33) ;  /* 0x0000005400a08947 */ /* 0x000fec0003800000 */
[----:B------:R-:W0:Y:S01]  /*2230*/  LDC.64 R20, c[0x0][0x5b8] ;  /* 0x00016e00ff147b82 */ /* 0x000e220000000a00 */
[----:B------:R-:W-:-:S07]  /*2240*/  ULDC.64 UR4, c[0x0][0x5c0] ;  /* 0x0001700000047ab9 */ /* 0x000fce0000000a00 */
[----:B------:R-:W1:Y:S08]  /*2250*/  LDC.64 R166, c[0x0][0x5b0] ;  /* 0x00016c00ffa67b82 */ /* 0x000e700000000a00 */
[----:B------:R-:W2:Y:S01]  /*2260*/  LDC.64 R14, c[0x0][0x5a8] ;  /* 0x00016a00ff0e7b82 */ /* 0x000ea20000000a00 */
[-C--:B0-----:R-:W-:Y:S02]  /*2270*/  IMAD R7, R165, R20.reuse, RZ ;  /* 0x00000014a5077224 */ /* 0x081fe400078e02ff */
[----:B------:R-:W-:-:S04]  /*2280*/  IMAD.WIDE.U32 R4, R2, R20, R8 ;  /* 0x0000001402047225 */ /* 0x000fc800078e0008 */
[----:B------:R-:W-:Y:S01]  /*2290*/  IMAD R175, R2, R21, R7 ;  /* 0x0000001502af7224 */ /* 0x000fe200078e0207 */
[----:B------:R-:W-:Y:S01]  /*22a0*/  IADD3 R164, P0, R12, R4, RZ ;  /* 0x000000040ca47210 */ /* 0x000fe20007f1e0ff */
[----:B-1----:R-:W-:-:S03]  /*22b0*/  IMAD R4, R163, R166, RZ ;  /* 0x000000a6a3047224 */ /* 0x002fc600078e02ff */
[----:B------:R-:W-:Y:S01]  /*22c0*/  IADD3.X R165, R13, R5, R175, P0, !PT ;  /* 0x000000050da57210 */ /* 0x000fe200007fe4af */
[C---:B------:R-:W-:Y:S02]  /*22d0*/  IMAD R177, R162.reuse, R167, R4 ;  /* 0x000000a7a2b17224 */ /* 0x040fe400078e0204 */
[----:B------:R-:W-:-:S04]  /*22e0*/  IMAD.WIDE.U32 R4, R162, R166, R164 ;  /* 0x000000a6a2047225 */ /* 0x000fc800078e00a4 */
[----:B------:R-:W-:Y:S01]  /*22f0*/  IMAD.IADD R5, R5, 0x1, R177 ;  /* 0x0000000105057824 */ /* 0x000fe200078e02b1 */
[----:B--2---:R-:W-:-:S04]  /*2300*/  LEA R168, P0, R4, R14, 0x1 ;  /* 0x0000000e04a87211 */ /* 0x004fc800078008ff */
[----:B------:R-:W-:-:S05]  /*2310*/  LEA.HI.X R169, R4, R15, R5, 0x1, P0 ;  /* 0x0000000f04a97211 */ /* 0x000fca00000f0c05 */
[----:B------:R0:W2:Y:S01]  /*2320*/  @P1 LDG.E.LTC128B.U16 R19, desc[UR36][R168.64] ;  /* 0x00000024a8131981 */ /* 0x0000a2000c1e1520 */
[----:B------:R-:W-:Y:S01]  /*2330*/  IMAD.WIDE.U32 R4, R162, R166, R12 ;  /* 0x000000a6a2047225 */ /* 0x000fe200078e000c */
[----:B------:R-:W-:Y:S02]  /*2340*/  BSSY B1, `(.L_x_34) ;  /* 0x0000014000017945 */ /* 0x000fe40003800000 */
[----:B------:R-:W-:-:S04]  /*2350*/  IADD3 R170, P0, R8, R4, RZ ;  /* 0x0000000408aa7210 */ /* 0x000fc80007f1e0ff */
[----:B------:R-:W-:Y:S01]  /*2360*/  IADD3.X R171, R9, R177, R5, P0, !PT ;  /* 0x000000b109ab7210 */ /* 0x000fe200007fe405 */
[----:B0-----:R-:W-:Y:S01]  /*2370*/  IMAD.SHL.U32 R168, R166, 0x8, RZ ;  /* 0x00000008a6a87824 */ /* 0x001fe200078e00ff */
[----:B------:R-:W-:Y:S02]  /*2380*/  LEA R4, P0, R6, UR4, 0x1 ;  /* 0x0000000406047c11 */ /* 0x000fe4000f8008ff */
[----:B------:R-:W-:Y:S01]  /*2390*/  SHF.L.U64.HI R169, R166, 0x3, R167 ;  /* 0x00000003a6a97819 */ /* 0x000fe200000102a7 */
[----:B------:R-:W-:Y:S01]  /*23a0*/  IMAD.WIDE.U32 R170, R2, R20, R170 ;  /* 0x0000001402aa7225 */ /* 0x000fe200078e00aa */
[----:B------:R-:W-:Y:S02]  /*23b0*/  LEA.HI.X R5, R6, UR5, R179, 0x1, P0 ;  /* 0x0000000506057c11 */ /* 0x000fe400080f0cb3 */
[----:B------:R-:W-:Y:S02]  /*23c0*/  ISETP.GT.AND P0, PT, R0, 0x1, PT ;  /* 0x000000010000780c */ /* 0x000fe40003f04270 */
[----:B------:R-:W-:-:S02]  /*23d0*/  LEA R6, P4, R170, R14, 0x1 ;  /* 0x0000000eaa067211 */ /* 0x000fc400078808ff */
[----:B------:R-:W-:Y:S01]  /*23e0*/  ISETP.GT.AND P3, PT, R3, RZ, P0 ;  /* 0x000000ff0300720c */ /* 0x000fe20000764270 */
[----:B--2---:R-:W-:-:S04]  /*23f0*/  IMAD.U32 R7, R19, 0x10000, RZ ;  /* 0x0001000013077824 */ /* 0x004fc800078e00ff */
[----:B------:R-:W-:-:S04]  /*2400*/  FMUL R7, R7, R152 ;  /* 0x0000009807077220 */ /* 0x000fc80000400000 */
[----:B------:R-:W-:-:S05]  /*2410*/  FFMA R7, R24, R153, R7 ;  /* 0x0000009918077223 */ /* 0x000fca0000000007 */
[----:B------:R-:W-:Y:S01]  /*2420*/  F2FP.BF16.F32.PACK_AB R21, RZ, R7 ;  /* 0x00000007ff15723e */ /* 0x000fe200000010ff */
[----:B------:R-:W-:-:S04]  /*2430*/  IMAD.IADD R7, R175, 0x1, R171 ;  /* 0x00000001af077824 */ /* 0x000fc800078e02ab */
[----:B------:R0:W-:Y:S01]  /*2440*/  @P1 STG.E.U16 desc[UR36][R4.64], R21 ;  /* 0x0000001504001986 */ /* 0x0001e2000c101524 */
[----:B------:R-:W-:Y:S01]  /*2450*/  LEA.HI.X R7, R170, R15, R7, 0x1, P4 ;  /* 0x0000000faa077211 */ /* 0x000fe200020f0c07 */
[----:B------:R-:W-:Y:S06]  /*2460*/  @!P3 BRA `(.L_x_35) ;  /* 0x000000000004b947 */ /* 0x000fec0003800000 */
[----:B------:R1:W5:Y:S02]  /*2470*/  LDG.E.LTC128B.U16 R19, desc[UR36][R6.64+0x2] ;  /* 0x0000022406137981 */ /* 0x000364000c1e1520 */
.L_x_35:
[----:B------:R-:W-:Y:S05]  /*2480*/  BSYNC B1 ;  /* 0x0000000000017941 */ /* 0x000fea0003800000 */
.L_x_34:
[----:B0----5:R-:W-:Y:S01]  /*2490*/  IMAD.U32 R21, R19, 0x10000, RZ ;  /* 0x0001000013157824 */ /* 0x021fe200078e00ff */
[----:B------:R-:W-:Y:S01]  /*24a0*/  ISETP.GT.AND P2, PT, R3, 0x8, P2 ;  /* 0x000000080300780c */ /* 0x000fe20001744270 */
[----:B------:R-:W-:-:S04]  /*24b0*/  IMAD.WIDE.U32 R168, R162, R166, R168 ;  /* 0x000000a6a2a87225 */ /* 0x000fc800078e00a8 */
[----:B------:R-:W-:Y:S01]  /*24c0*/  FMUL R22, R21, R152 ;  /* 0x0000009815167220 */ /* 0x000fe20000400000 */
[----:B------:R-:W-:Y:S01]  /*24d0*/  IMAD.IADD R177, R177, 0x1, R169 ;  /* 0x00000001b1b17824 */ /* 0x000fe200078e02a9 */
[----:B------:R-:W-:Y:S02]  /*24e0*/  IADD3 R21, P1, R164, R168, RZ ;  /* 0x000000a8a4157210 */ /* 0x000fe40007f3e0ff */
[----:B------:R-:W-:-:S03]  /*24f0*/  FFMA R22, R25, R153, R22 ;  /* 0x0000009919167223 */ /* 0x000fc60000000016 */
[----:B------:R-:W-:Y:S01]  /*2500*/  IMAD.X R164, R177, 0x1, R165, P1 ;  /* 0x00000001b1a47824 */ /* 0x000fe200008e06a5 */
[C---:B------:R-:W-:Y:S02]  /*2510*/  LEA R24, P1, R21.reuse, R14, 0x1 ;  /* 0x0000000e15187211 */ /* 0x040fe400078208ff */
[----:B------:R-:W-:Y:S02]  /*2520*/  F2FP.BF16.F32.PACK_AB R22, RZ, R22 ;  /* 0x00000016ff16723e */ /* 0x000fe400000010ff */
[----:B------:R-:W-:Y:S02]  /*2530*/  LEA.HI.X R25, R21, R15, R164, 0x1, P1 ;  /* 0x0000000f15197211 */ /* 0x000fe400008f0ca4 */
[----:B------:R-:W-:Y:S02]  /*2540*/  PRMT R21, R22, 0x7610, R21 ;  /* 0x0000761016157816 */ /* 0x000fe40000000015 */
[----:B------:R-:W-:-:S03]  /*2550*/  PRMT R22, R19, 0x7610, R22 ;  /* 0x0000761013167816 */ /* 0x000fc60000000016 */
[----:B------:R0:W-:Y:S04]  /*2560*/  @P3 STG.E.U16 desc[UR36][R4.64+0x2], R21 ;  /* 0x0000021504003986 */ /* 0x0001e8000c101524 */
[----:B------:R-:W2:Y:S01]  /*2570*/  @P2 LDG.E.LTC128B.U16 R22, desc[UR36][R24.64] ;  /* 0x0000002418162981 */ /* 0x000ea2000c1e1520 */
[----:B------:R-:W-:Y:S01]  /*2580*/  IADD3 R8, P1, P3, R8, R168, R12 ;  /* 0x000000a808087210 */ /* 0x000fe20007b3e00c */
[----:B------:R-:W-:Y:S01]  /*2590*/  BSSY B1, `(.L_x_36) ;  /* 0x0000011000017945 */ /* 0x000fe20003800000 */
[C---:B------:R-:W-:Y:S02]  /*25a0*/  SHF.L.U64.HI R11, R10.reuse, 0x4, R11 ;  /* 0x000000040a0b7819 */ /* 0x040fe4000001020b */
[----:B------:R-:W-:Y:S02]  /*25b0*/  IADD3.X R9, R9, R177, R13, P1, P3 ;  /* 0x000000b109097210 */ /* 0x000fe40000fe640d */
[----:B------:R-:W-:-:S02]  /*25c0*/  LEA R10, P1, R10, R4, 0x4 ;  /* 0x000000040a0a7211 */ /* 0x000fc400078220ff */
[----:B------:R-:W-:Y:S01]  /*25d0*/  ISETP.GT.AND P0, PT, R3, 0x8, P0 ;  /* 0x000000080300780c */ /* 0x000fe20000704270 */
[----:B0-----:R-:W-:-:S04]  /*25e0*/  IMAD.WIDE.U32 R20, R2, R20, R8 ;  /* 0x0000001402147225 */ /* 0x001fc800078e0008 */
[----:B------:R-:W-:Y:S01]  /*25f0*/  IMAD.X R11, R11, 0x1, R5, P1 ;  /* 0x000000010b0b7824 */ /* 0x000fe200008e0605 */
[----:B------:R-:W-:Y:S01]  /*2600*/  LEA R8, P3, R20, R14, 0x1 ;  /* 0x0000000e14087211 */ /* 0x000fe200078608ff */
[----:B------:R-:W-:-:S05]  /*2610*/  IMAD.IADD R2, R175, 0x1, R21 ;  /* 0x00000001af027824 */ /* 0x000fca00078e0215 */
[----:B------:R-:W-:Y:S01]  /*2620*/  LEA.HI.X R9, R20, R15, R2, 0x1, P3 ;  /* 0x0000000f14097211 */ /* 0x000fe200018f0c02 */
[----:B--2---:R-:W-:-:S04]  /*2630*/  IMAD.U32 R19, R22, 0x10000, RZ ;  /* 0x0001000016137824 */ /* 0x004fc800078e00ff */
[----:B------:R-:W-:-:S04]  /*2640*/  FMUL R19, R19, R152 ;  /* 0x0000009813137220 */ /* 0x000fc80000400000 */
[----:B------:R-:W-:-:S05]  /*2650*/  FFMA R19, R26, R153, R19 ;  /* 0x000000991a137223 */ /* 0x000fca0000000013 */
[----:B------:R-:W-:-:S05]  /*2660*/  F2FP.BF16.F32.PACK_AB R19, RZ, R19 ;  /* 0x00000013ff13723e */ /* 0x000fca00000010ff */
[----:B------:R0:W-:Y:S01]  /*2670*/  @P2 STG.E.U16 desc[UR36][R10.64], R19 ;  /* 0x000000130a002986 */ /* 0x0001e2000c101524 */
[----:B------:R-:W-:Y:S05]  /*2680*/  @!P0 BRA `(.L_x_37) ;  /* 0x0000000000048947 */ /* 0x000fea0003800000 */
[----:B------:R2:W5:Y:S02]  /*2690*/  LDG.E.LTC128B.U16 R22, desc[UR36][R8.64+0x2] ;  /* 0x0000022408167981 */ /* 0x000564000c1e1520 */
.L_x_37:
[----:B------:R-:W-:Y:S05]  /*26a0*/  BSYNC B1 ;  /* 0x0000000000017941 */ /* 0x000fea0003800000 */
.L_x_36:
[----:B-----5:R-:W-:Y:S01]  /*26b0*/  IMAD.U32 R13, R22, 0x10000, RZ ;  /* 0x00010000160d7824 */ /* 0x020fe200078e00ff */
[----:B------:R-:W-:Y:S01]  /*26c0*/  ISETP.GT.AND P1, PT, R0, 0x8, PT ;  /* 0x000000080000780c */ /* 0x000fe20003f24270 */
[----:B------:R-:W-:Y:S02]  /*26d0*/  BSSY B1, `(.L_x_38) ;  /* 0x0000008000017945 */ /* 0x000fe40003800000 */
[----:B------:R-:W-:Y:S01]  /*26e0*/  FMUL R2, R13, R152 ;  /* 0x000000980d027220 */ /* 0x000fe20000400000 */
[----:B------:R-:W-:-:S03]  /*26f0*/  ISETP.GT.AND P2, PT, R3, RZ, P1 ;  /* 0x000000ff0300720c */ /* 0x000fc60000f44270 */
[----:B------:R-:W-:-:S05]  /*2700*/  FFMA R2, R27, R153, R2 ;  /* 0x000000991b027223 */ /* 0x000fca0000000002 */
[----:B------:R-:W-:-:S05]  /*2710*/  F2FP.BF16.F32.PACK_AB R2, RZ, R2 ;  /* 0x00000002ff02723e */ /* 0x000fca00000010ff */
[----:B------:R3:W-:Y:S01]  /*2720*/  @P0 STG.E.U16 desc[UR36][R10.64+0x2], R2 ;  /* 0x000002020a000986 */ /* 0x0007e2000c101524 */
[----:B------:R-:W-:Y:S05]  /*2730*/  @!P2 BRA `(.L_x_39) ;  /* 0x000000000004a947 */ /* 0x000fea0003800000 */
[----:B------:R4:W5:Y:S02]  /*2740*/  LDG.E.LTC128B.U16 R22, desc[UR36][R6.64+0x10] ;  /* 0x0000102406167981 */ /* 0x000964000c1e1520 */
.L_x_39:
[----:B------:R-:W-:Y:S05]  /*2750*/  BSYNC B1 ;  /* 0x0000000000017941 */ /* 0x000fea0003800000 */
.L_x_38:
        /* <DEDUP_REMOVED lines=10> */
.L_x_41:
[----:B------:R-:W-:Y:S05]  /*2800*/  BSYNC B1 ;  /* 0x0000000000017941 */ /* 0x000fea0003800000 */
.L_x_40:
[----:B0----5:R-:W-:Y:S01]  /*2810*/  IMAD.U32 R13, R22, 0x10000, RZ ;  /* 0x00010000160d7824 */ /* 0x021fe200078e00ff */
[----:B------:R-:W-:Y:S01]  /*2820*/  ISETP.GT.AND P1, PT, R3, 0x8, P1 ;  /* 0x000000080300780c */ /* 0x000fe20000f24270 */
[----:B------:R-:W-:Y:S02]  /*2830*/  BSSY B1, `(.L_x_42) ;  /* 0x0000007000017945 */ /* 0x000fe40003800000 */
[----:B---3--:R-:W-:-:S04]  /*2840*/  FMUL R2, R13, R152 ;  /* 0x000000980d027220 */ /* 0x008fc80000400000 */
[----:B------:R-:W-:-:S05]  /*2850*/  FFMA R2, R29, R153, R2 ;  /* 0x000000991d027223 */ /* 0x000fca0000000002 */
[----:B------:R-:W-:-:S05]  /*2860*/  F2FP.BF16.F32.PACK_AB R2, RZ, R2 ;  /* 0x00000002ff02723e */ /* 0x000fca00000010ff */
[----:B------:R0:W-:Y:S01]  /*2870*/  @P3 STG.E.U16 desc[UR36][R4.64+0x12], R2 ;  /* 0x0000120204003986 */ /* 0x0001e2000c101524 */
[----:B------:R-:W-:Y:S05]  /*2880*/  @!P1 BRA `(.L_x_43) ;  /* 0x0000000000049947 */ /* 0x000fea0003800000 */
[----:B------:R3:W5:Y:S02]  /*2890*/  LDG.E.LTC128B.U16 R22, desc[UR36][R8.64+0x10] ;  /* 0x0000102408167981 */ /* 0x000764000c1e1520 */
.L_x_43:
[----:B------:R-:W-:Y:S05]  /*28a0*/  BSYNC B1 ;  /* 0x0000000000017941 */ /* 0x000fea0003800000 */
.L_x_42:
[----:B-----5:R-:W-:Y:S01]  /*28b0*/  IMAD.U32 R13, R22, 0x10000, RZ ;  /* 0x00010000160d7824 */ /* 0x020fe200078e00ff */
[----:B------:R-:W-:Y:S01]  /*28c0*/  ISETP.GT.AND P0, PT, R3, 0x8, P0 ;  /* 0x000000080300780c */ /* 0x000fe20000704270 */
[----:B------:R-:W-:Y:S02]  /*28d0*/  BSSY B1, `(.L_x_44) ;  /* 0x0000007000017945 */ /* 0x000fe40003800000 */
[----:B------:R-:W-:-:S04]  /*28e0*/  FMUL R13, R13, R152 ;  /* 0x000000980d0d7220 */ /* 0x000fc80000400000 */
[----:B------:R-:W-:-:S05]  /*28f0*/  FFMA R13, R30, R153, R13 ;  /* 0x000000991e0d7223 */ /* 0x000fca000000000d */
[----:B------:R-:W-:-:S05]  /*2900*/  F2FP.BF16.F32.PACK_AB R13, RZ, R13 ;  /* 0x0000000dff0d723e */ /* 0x000fca00000010ff */
[----:B------:R0:W-:Y:S01]  /*2910*/  @P1 STG.E.U16 desc[UR36][R10.64+0x10], R13 ;  /* 0x0000100d0a001986 */ /* 0x0001e2000c101524 */
[----:B------:R-:W-:Y:S05]  /*2920*/  @!P0 BRA `(.L_x_45) ;  /* 0x0000000000048947 */ /* 0x000fea0003800000 */
[----:B------:R0:W5:Y:S02]  /*2930*/  LDG.E.LTC128B.U16 R22, desc[UR36][R8.64+0x12] ;  /* 0x0000122408167981 */ /* 0x000164000c1e1520 */
.L_x_45:
[----:B------:R-:W-:Y:S05]  /*2940*/  BSYNC B1 ;  /* 0x0000000000017941 */ /* 0x000fea0003800000 */
.L_x_44:
[----:B0----5:R-:W-:Y:S01]  /*2950*/  IMAD.U32 R13, R22, 0x10000, RZ ;  /* 0x00010000160d7824 */ /* 0x021fe200078e00ff */
        /* <DEDUP_REMOVED lines=9> */
.L_x_47:
[----:B------:R-:W-:Y:S05]  /*29f0*/  BSYNC B1 ;  /* 0x0000000000017941 */ /* 0x000fea0003800000 */
.L_x_46:
        /* <DEDUP_REMOVED lines=10> */
.L_x_49:
[----:B------:R-:W-:Y:S05]  /*2aa0*/  BSYNC B1 ;  /* 0x0000000000017941 */ /* 0x000fea0003800000 */
.L_x_48:
[----:B0----5:R-:W-:Y:S01]  /*2ab0*/  IMAD.U32 R13, R22, 0x10000, RZ ;  /* 0x00010000160d7824 */ /* 0x021fe200078e00ff */
        /* <DEDUP_REMOVED lines=8> */
.L_x_51:
[----:B------:R-:W-:Y:S05]  /*2b40*/  BSYNC B1 ;  /* 0x0000000000017941 */ /* 0x000fea0003800000 */
.L_x_50:
        /* <DEDUP_REMOVED lines=9> */
.L_x_53:
[----:B------:R-:W-:Y:S05]  /*2be0*/  BSYNC B1 ;  /* 0x0000000000017941 */ /* 0x000fea0003800000 */
.L_x_52:
        /* <DEDUP_REMOVED lines=10> */
.L_x_55:
[----:B------:R-:W-:Y:S05]  /*2c90*/  BSYNC B1 ;  /* 0x0000000000017941 */ /* 0x000fea0003800000 */
.L_x_54:
        /* <DEDUP_REMOVED lines=10> */
.L_x_57:
[----:B------:R-:W-:Y:S05]  /*2d40*/  BSYNC B1 ;  /* 0x0000000000017941 */ /* 0x000fea0003800000 */
.L_x_56:
        /* <DEDUP_REMOVED lines=9> */
.L_x_59:
[----:B------:R-:W-:Y:S05]  /*2de0*/  BSYNC B1 ;  /* 0x0000000000017941 */ /* 0x000fea0003800000 */
.L_x_58:
        /* <DEDUP_REMOVED lines=9> */
.L_x_61:
[----:B------:R-:W-:Y:S05]  /*2e80*/  BSYNC B1 ;  /* 0x0000000000017941 */ /* 0x000fea0003800000 */
.L_x_60:
        /* <DEDUP_REMOVED lines=10> */
.L_x_63:
[----:B------:R-:W-:Y:S05]  /*2f30*/  BSYNC B1 ;  /* 0x0000000000017941 */ /* 0x000fea0003800000 */
.L_x_62:
        /* <DEDUP_REMOVED lines=10> */
.L_x_65:
[----:B------:R-:W-:Y:S05]  /*2fe0*/  BSYNC B1 ;  /* 0x0000000000017941 */ /* 0x000fea0003800000 */
.L_x_64:
        /* <DEDUP_REMOVED lines=9> */
.L_x_67:
[----:B------:R-:W-:Y:S05]  /*3080*/  BSYNC B1 ;  /* 0x0000000000017941 */ /* 0x000fea0003800000 */
.L_x_66:
        /* <DEDUP_REMOVED lines=9> */
.L_x_69:
[----:B------:R-:W-:Y:S05]  /*3120*/  BSYNC B1 ;  /* 0x0000000000017941 */ /* 0x000fea0003800000 */
.L_x_68:
        /* <DEDUP_REMOVED lines=10> */
.L_x_71:
[----:B------:R-:W-:Y:S05]  /*31d0*/  BSYNC B1 ;  /* 0x0000000000017941 */ /* 0x000fea0003800000 */
.L_x_70:
        /* <DEDUP_REMOVED lines=10> */
.L_x_73:
[----:B------:R-:W-:Y:S05]  /*3280*/  BSYNC B1 ;  /* 0x0000000000017941 */ /* 0x000fea0003800000 */
.L_x_72:
        /* <DEDUP_REMOVED lines=9> */
.L_x_75:
[----:B------:R-:W-:Y:S05]  /*3320*/  BSYNC B1 ;  /* 0x0000000000017941 */ /* 0x000fea0003800000 */
.L_x_74:
        /* <DEDUP_REMOVED lines=9> */
.L_x_77:
[----:B------:R-:W-:Y:S05]  /*33c0*/  BSYNC B1 ;  /* 0x0000000000017941 */ /* 0x000fea0003800000 */
.L_x_76:
        /* <DEDUP_REMOVED lines=10> */
.L_x_79:
[----:B------:R-:W-:Y:S05]  /*3470*/  BSYNC B1 ;  /* 0x0000000000017941 */ /* 0x000fea0003800000 */
.L_x_78:
        /* <DEDUP_REMOVED lines=10> */
.L_x_81:
[----:B------:R-:W-:Y:S05]  /*3520*/  BSYNC B1 ;  /* 0x0000000000017941 */ /* 0x000fea0003800000 */
.L_x_80:
        /* <DEDUP_REMOVED lines=9> */
.L_x_83:
[----:B------:R-:W-:Y:S05]  /*35c0*/  BSYNC B1 ;  /* 0x0000000000017941 */ /* 0x000fea0003800000 */
.L_x_82:
        /* <DEDUP_REMOVED lines=9> */
.L_x_85:
[----:B------:R-:W-:Y:S05]  /*3660*/  BSYNC B1 ;  /* 0x0000000000017941 */ /* 0x000fea0003800000 */
.L_x_84:
        /* <DEDUP_REMOVED lines=10> */
.L_x_87:
[----:B------:R-:W-:Y:S05]  /*3710*/  BSYNC B1 ;  /* 0x0000000000017941 */ /* 0x000fea0003800000 */
.L_x_86:
        /* <DEDUP_REMOVED lines=10> */
.L_x_89:
[----:B------:R-:W-:Y:S05]  /*37c0*/  BSYNC B1 ;  /* 0x0000000000017941 */ /* 0x000fea0003800000 */
.L_x_88:
        /* <DEDUP_REMOVED lines=9> */
.L_x_91:
[----:B------:R-:W-:Y:S05]  /*3860*/  BSYNC B1 ;  /* 0x0000000000017941 */ /* 0x000fea0003800000 */
.L_x_90:
        /* <DEDUP_REMOVED lines=9> */
.L_x_93:
[----:B------:R-:W-:Y:S05]  /*3900*/  BSYNC B1 ;  /* 0x0000000000017941 */ /* 0x000fea0003800000 */
.L_x_92:
        /* <DEDUP_REMOVED lines=10> */
.L_x_95:
[----:B------:R-:W-:Y:S05]  /*39b0*/  BSYNC B1 ;  /* 0x0000000000017941 */ /* 0x000fea0003800000 */
.L_x_94:
        /* <DEDUP_REMOVED lines=10> */
.L_x_97:
[----:B------:R-:W-:Y:S05]  /*3a60*/  BSYNC B1 ;  /* 0x0000000000017941 */ /* 0x000fea0003800000 */
.L_x_96:
        /* <DEDUP_REMOVED lines=9> */
.L_x_99:
[----:B------:R-:W-:Y:S05]  /*3b00*/  BSYNC B1 ;  /* 0x0000000000017941 */ /* 0x000fea0003800000 */
.L_x_98:
        /* <DEDUP_REMOVED lines=9> */
.L_x_101:
[----:B------:R-:W-:Y:S05]  /*3ba0*/  BSYNC B1 ;  /* 0x0000000000017941 */ /* 0x000fea0003800000 */
.L_x_100:
        /* <DEDUP_REMOVED lines=10> */
.L_x_103:
[----:B------:R-:W-:Y:S05]  /*3c50*/  BSYNC B1 ;  /* 0x0000000000017941 */ /* 0x000fea0003800000 */
.L_x_102:
        /* <DEDUP_REMOVED lines=10> */
.L_x_105:
[----:B------:R-:W-:Y:S05]  /*3d00*/  BSYNC B1 ;  /* 0x0000000000017941 */ /* 0x000fea0003800000 */
.L_x_104:
        /* <DEDUP_REMOVED lines=9> */
.L_x_107:
[----:B------:R-:W-:Y:S05]  /*3da0*/  BSYNC B1 ;  /* 0x0000000000017941 */ /* 0x000fea0003800000 */
.L_x_106:
        /* <DEDUP_REMOVED lines=9> */
.L_x_109:
[----:B------:R-:W-:Y:S05]  /*3e40*/  BSYNC B1 ;  /* 0x0000000000017941 */ /* 0x000fea0003800000 */
.L_x_108:
        /* <DEDUP_REMOVED lines=10> */
.L_x_111:
[----:B------:R-:W-:Y:S05]  /*3ef0*/  BSYNC B1 ;  /* 0x0000000000017941 */ /* 0x000fea0003800000 */
.L_x_110:
        /* <DEDUP_REMOVED lines=10> */
.L_x_113:
[----:B------:R-:W-:Y:S05]  /*3fa0*/  BSYNC B1 ;  /* 0x0000000000017941 */ /* 0x000fea0003800000 */
.L_x_112:
        /* <DEDUP_REMOVED lines=9> */
.L_x_115:
[----:B------:R-:W-:Y:S05]  /*4040*/  BSYNC B1 ;  /* 0x0000000000017941 */ /* 0x000fea0003800000 */
.L_x_114:
        /* <DEDUP_REMOVED lines=9> */
.L_x_117:
[----:B------:R-:W-:Y:S05]  /*40e0*/  BSYNC B1 ;  /* 0x0000000000017941 */ /* 0x000fea0003800000 */
.L_x_116:
        /* <DEDUP_REMOVED lines=10> */
.L_x_119:
[----:B------:R-:W-:Y:S05]  /*4190*/  BSYNC B1 ;  /* 0x0000000000017941 */ /* 0x000fea0003800000 */
.L_x_118:
        /* <DEDUP_REMOVED lines=10> */
.L_x_121:
[----:B------:R-:W-:Y:S05]  /*4240*/  BSYNC B1 ;  /* 0x0000000000017941 */ /* 0x000fea0003800000 */
.L_x_120:
        /* <DEDUP_REMOVED lines=9> */
.L_x_123:
[----:B------:R-:W-:Y:S05]  /*42e0*/  BSYNC B1 ;  /* 0x0000000000017941 */ /* 0x000fea0003800000 */
.L_x_122:
        /* <DEDUP_REMOVED lines=9> */
.L_x_125:
[----:B------:R-:W-:Y:S05]  /*4380*/  BSYNC B1 ;  /* 0x0000000000017941 */ /* 0x000fea0003800000 */
.L_x_124:
        /* <DEDUP_REMOVED lines=10> */
.L_x_127:
[----:B------:R-:W-:Y:S05]  /*4430*/  BSYNC B1 ;  /* 0x0000000000017941 */ /* 0x000fea0003800000 */
.L_x_126:
        /* <DEDUP_REMOVED lines=10> */
.L_x_129:
[----:B------:R-:W-:Y:S05]  /*44e0*/  BSYNC B1 ;  /* 0x0000000000017941 */ /* 0x000fea0003800000 */
.L_x_128:
        /* <DEDUP_REMOVED lines=9> */
.L_x_131:
[----:B------:R-:W-:Y:S05]  /*4580*/  BSYNC B1 ;  /* 0x0000000000017941 */ /* 0x000fea0003800000 */
.L_x_130:
        /* <DEDUP_REMOVED lines=9> */
.L_x_133:
[----:B------:R-:W-:Y:S05]  /*4620*/  BSYNC B1 ;  /* 0x0000000000017941 */ /* 0x000fea0003800000 */
.L_x_132:
        /* <DEDUP_REMOVED lines=10> */
.L_x_135:
[----:B------:R-:W-:Y:S05]  /*46d0*/  BSYNC B1 ;  /* 0x0000000000017941 */ /* 0x000fea0003800000 */
.L_x_134:
        /* <DEDUP_REMOVED lines=10> */
.L_x_137:
[----:B------:R-:W-:Y:S05]  /*4780*/  BSYNC B1 ;  /* 0x0000000000017941 */ /* 0x000fea0003800000 */
.L_x_136:
        /* <DEDUP_REMOVED lines=9> */
.L_x_139:
[----:B------:R-:W-:Y:S05]  /*4820*/  BSYNC B1 ;  /* 0x0000000000017941 */ /* 0x000fea0003800000 */
.L_x_138:
        /* <DEDUP_REMOVED lines=9> */
.L_x_141:
[----:B------:R-:W-:Y:S05]  /*48c0*/  BSYNC B1 ;  /* 0x0000000000017941 */ /* 0x000fea0003800000 */
.L_x_140:
        /* <DEDUP_REMOVED lines=10> */
.L_x_143:
[----:B------:R-:W-:Y:S05]  /*4970*/  BSYNC B1 ;  /* 0x0000000000017941 */ /* 0x000fea0003800000 */
.L_x_142:
        /* <DEDUP_REMOVED lines=10> */
.L_x_145:
[----:B------:R-:W-:Y:S05]  /*4a20*/  BSYNC B1 ;  /* 0x0000000000017941 */ /* 0x000fea0003800000 */
.L_x_144:
        /* <DEDUP_REMOVED lines=9> */
.L_x_147:
[----:B------:R-:W-:Y:S05]  /*4ac0*/  BSYNC B1 ;  /* 0x0000000000017941 */ /* 0x000fea0003800000 */
.L_x_146:
        /* <DEDUP_REMOVED lines=9> */
.L_x_149:
[----:B------:R-:W-:Y:S05]  /*4b60*/  BSYNC B1 ;  /* 0x0000000000017941 */ /* 0x000fea0003800000 */
.L_x_148:
        /* <DEDUP_REMOVED lines=10> */
.L_x_151:
[----:B------:R-:W-:Y:S05]  /*4c10*/  BSYNC B1 ;  /* 0x0000000000017941 */ /* 0x000fea0003800000 */
.L_x_150:
        /* <DEDUP_REMOVED lines=10> */
.L_x_153:
[----:B------:R-:W-:Y:S05]  /*4cc0*/  BSYNC B1 ;  /* 0x0000000000017941 */ /* 0x000fea0003800000 */
.L_x_152:
        /* <DEDUP_REMOVED lines=9> */
.L_x_155:
[----:B------:R-:W-:Y:S05]  /*4d60*/  BSYNC B1 ;  /* 0x0000000000017941 */ /* 0x000fea0003800000 */
.L_x_154:
        /* <DEDUP_REMOVED lines=9> */
.L_x_157:
[----:B------:R-:W-:Y:S05]  /*4e00*/  BSYNC B1 ;  /* 0x0000000000017941 */ /* 0x000fea0003800000 */
.L_x_156:
        /* <DEDUP_REMOVED lines=10> */
.L_x_159:
[----:B------:R-:W-:Y:S05]  /*4eb0*/  BSYNC B1 ;  /* 0x0000000000017941 */ /* 0x000fea0003800000 */
.L_x_158:
        /* <DEDUP_REMOVED lines=10> */
.L_x_161:
[----:B------:R-:W-:Y:S05]  /*4f60*/  BSYNC B1 ;  /* 0x0000000000017941 */ /* 0x000fea0003800000 */
.L_x_160:
        /* <DEDUP_REMOVED lines=9> */
.L_x_163:
[----:B------:R-:W-:Y:S05]  /*5000*/  BSYNC B1 ;  /* 0x0000000000017941 */ /* 0x000fea0003800000 */
.L_x_162:
        /* <DEDUP_REMOVED lines=9> */
.L_x_165:
[----:B------:R-:W-:Y:S05]  /*50a0*/  BSYNC B1 ;  /* 0x0000000000017941 */ /* 0x000fea0003800000 */
.L_x_164:
        /* <DEDUP_REMOVED lines=10> */
.L_x_167:
[----:B------:R-:W-:Y:S05]  /*5150*/  BSYNC B1 ;  /* 0x0000000000017941 */ /* 0x000fea0003800000 */
.L_x_166:
        /* <DEDUP_REMOVED lines=10> */
.L_x_169:
[----:B------:R-:W-:Y:S05]  /*5200*/  BSYNC B1 ;  /* 0x0000000000017941 */ /* 0x000fea0003800000 */
.L_x_168:
        /* <DEDUP_REMOVED lines=9> */
.L_x_171:
[----:B------:R-:W-:Y:S05]  /*52a0*/  BSYNC B1 ;  /* 0x0000000000017941 */ /* 0x000fea0003800000 */
.L_x_170:
        /* <DEDUP_REMOVED lines=9> */
.L_x_173:
[----:B------:R-:W-:Y:S05]  /*5340*/  BSYNC B1 ;  /* 0x0000000000017941 */ /* 0x000fea0003800000 */
.L_x_172:
        /* <DEDUP_REMOVED lines=10> */
.L_x_175:
[----:B------:R-:W-:Y:S05]  /*53f0*/  BSYNC B1 ;  /* 0x0000000000017941 */ /* 0x000fea0003800000 */
.L_x_174:
        /* <DEDUP_REMOVED lines=10> */
.L_x_177:
[----:B------:R-:W-:Y:S05]  /*54a0*/  BSYNC B1 ;  /* 0x0000000000017941 */ /* 0x000fea0003800000 */
.L_x_176:
        /* <DEDUP_REMOVED lines=9> */
.L_x_179:
[----:B------:R-:W-:Y:S05]  /*5540*/  BSYNC B1 ;  /* 0x0000000000017941 */ /* 0x000fea0003800000 */
.L_x_178:
        /* <DEDUP_REMOVED lines=9> */
.L_x_181:
[----:B------:R-:W-:Y:S05]  /*55e0*/  BSYNC B1 ;  /* 0x0000000000017941 */ /* 0x000fea0003800000 */
.L_x_180:
        /* <DEDUP_REMOVED lines=10> */
.L_x_183:
[----:B------:R-:W-:Y:S05]  /*5690*/  BSYNC B1 ;  /* 0x0000000000017941 */ /* 0x000fea0003800000 */
.L_x_182:
        /* <DEDUP_REMOVED lines=10> */
.L_x_185:
[----:B------:R-:W-:Y:S05]  /*5740*/  BSYNC B1 ;  /* 0x0000000000017941 */ /* 0x000fea0003800000 */
.L_x_184:
        /* <DEDUP_REMOVED lines=9> */
.L_x_187:
[----:B------:R-:W-:Y:S05]  /*57e0*/  BSYNC B1 ;  /* 0x0000000000017941 */ /* 0x000fea0003800000 */
.L_x_186:
        /* <DEDUP_REMOVED lines=9> */
.L_x_189:
[----:B------:R-:W-:Y:S05]  /*5880*/  BSYNC B1 ;  /* 0x0000000000017941 */ /* 0x000fea0003800000 */
.L_x_188:
        /* <DEDUP_REMOVED lines=10> */
.L_x_191:
[----:B------:R-:W-:Y:S05]  /*5930*/  BSYNC B1 ;  /* 0x0000000000017941 */ /* 0x000fea0003800000 */
.L_x_190:
        /* <DEDUP_REMOVED lines=10> */
.L_x_193:
[----:B------:R-:W-:Y:S05]  /*59e0*/  BSYNC B1 ;  /* 0x0000000000017941 */ /* 0x000fea0003800000 */
.L_x_192:
        /* <DEDUP_REMOVED lines=9> */
.L_x_195:
[----:B------:R-:W-:Y:S05]  /*5a80*/  BSYNC B1 ;  /* 0x0000000000017941 */ /* 0x000fea0003800000 */
.L_x_194:
        /* <DEDUP_REMOVED lines=9> */
.L_x_197:
[----:B------:R-:W-:Y:S05]  /*5b20*/  BSYNC B1 ;  /* 0x0000000000017941 */ /* 0x000fea0003800000 */
.L_x_196:
        /* <DEDUP_REMOVED lines=10> */
.L_x_199:
[----:B------:R-:W-:Y:S05]  /*5bd0*/  BSYNC B1 ;  /* 0x0000000000017941 */ /* 0x000fea0003800000 */
.L_x_198:
        /* <DEDUP_REMOVED lines=10> */
.L_x_201:
[----:B------:R-:W-:Y:S05]  /*5c80*/  BSYNC B1 ;  /* 0x0000000000017941 */ /* 0x000fea0003800000 */
.L_x_200:
        /* <DEDUP_REMOVED lines=9> */
.L_x_203:
[----:B------:R-:W-:Y:S05]  /*5d20*/  BSYNC B1 ;  /* 0x0000000000017941 */ /* 0x000fea0003800000 */
.L_x_202:
        /* <DEDUP_REMOVED lines=9> */
.L_x_205:
[----:B------:R-:W-:Y:S05]  /*5dc0*/  BSYNC B1 ;  /* 0x0000000000017941 */ /* 0x000fea0003800000 */
.L_x_204:
        /* <DEDUP_REMOVED lines=10> */
.L_x_207:
[----:B------:R-:W-:Y:S05]  /*5e70*/  BSYNC B1 ;  /* 0x0000000000017941 */ /* 0x000fea0003800000 */
.L_x_206:
        /* <DEDUP_REMOVED lines=10> */
.L_x_209:
[----:B------:R-:W-:Y:S05]  /*5f20*/  BSYNC B1 ;  /* 0x0000000000017941 */ /* 0x000fea0003800000 */
.L_x_208:
        /* <DEDUP_REMOVED lines=9> */
.L_x_211:
[----:B------:R-:W-:Y:S05]  /*5fc0*/  BSYNC B1 ;  /* 0x0000000000017941 */ /* 0x000fea0003800000 */
.L_x_210:
        /* <DEDUP_REMOVED lines=9> */
.L_x_213:
[----:B------:R-:W-:Y:S05]  /*6060*/  BSYNC B1 ;  /* 0x0000000000017941 */ /* 0x000fea0003800000 */
.L_x_212:
        /* <DEDUP_REMOVED lines=10> */
.L_x_215:
[----:B------:R-:W-:Y:S05]  /*6110*/  BSYNC B1 ;  /* 0x0000000000017941 */ /* 0x000fea0003800000 */
.L_x_214:
        /* <DEDUP_REMOVED lines=10> */
.L_x_217:
[----:B------:R-:W-:Y:S05]  /*61c0*/  BSYNC B1 ;  /* 0x0000000000017941 */ /* 0x000fea0003800000 */
.L_x_216:
        /* <DEDUP_REMOVED lines=9> */
.L_x_219:
[----:B------:R-:W-:Y:S05]  /*6260*/  BSYNC B1 ;  /* 0x0000000000017941 */ /* 0x000fea0003800000 */
.L_x_218:
        /* <DEDUP_REMOVED lines=9> */
.L_x_221:
[----:B------:R-:W-:Y:S05]  /*6300*/  BSYNC B1 ;  /* 0x0000000000017941 */ /* 0x000fea0003800000 */
.L_x_220:
        /* <DEDUP_REMOVED lines=10> */
.L_x_223:
[----:B------:R-:W-:Y:S05]  /*63b0*/  BSYNC B1 ;  /* 0x0000000000017941 */ /* 0x000fea0003800000 */
.L_x_222:
        /* <DEDUP_REMOVED lines=10> */
.L_x_225:
[----:B------:R-:W-:Y:S05]  /*6460*/  BSYNC B1 ;  /* 0x0000000000017941 */ /* 0x000fea0003800000 */
.L_x_224:
        /* <DEDUP_REMOVED lines=9> */
.L_x_227:
[----:B------:R-:W-:Y:S05]  /*6500*/  BSYNC B1 ;  /* 0x0000000000017941 */ /* 0x000fea0003800000 */
.L_x_226:
        /* <DEDUP_REMOVED lines=9> */
.L_x_229:
[----:B------:R-:W-:Y:S05]  /*65a0*/  BSYNC B1 ;  /* 0x0000000000017941 */ /* 0x000fea0003800000 */
.L_x_228:
        /* <DEDUP_REMOVED lines=10> */
.L_x_231:
[----:B------:R-:W-:Y:S05]  /*6650*/  BSYNC B1 ;  /* 0x0000000000017941 */ /* 0x000fea0003800000 */
.L_x_230:
        /* <DEDUP_REMOVED lines=10> */
.L_x_233:
[----:B------:R-:W-:Y:S05]  /*6700*/  BSYNC B1 ;  /* 0x0000000000017941 */ /* 0x000fea0003800000 */
.L_x_232:
        /* <DEDUP_REMOVED lines=9> */
.L_x_235:
[----:B------:R-:W-:Y:S05]  /*67a0*/  BSYNC B1 ;  /* 0x0000000000017941 */ /* 0x000fea0003800000 */
.L_x_234:
        /* <DEDUP_REMOVED lines=9> */
.L_x_237:
[----:B------:R-:W-:Y:S05]  /*6840*/  BSYNC B1 ;  /* 0x0000000000017941 */ /* 0x000fea0003800000 */
.L_x_236:
        /* <DEDUP_REMOVED lines=10> */
.L_x_239:
[----:B------:R-:W-:Y:S05]  /*68f0*/  BSYNC B1 ;  /* 0x0000000000017941 */ /* 0x000fea0003800000 */
.L_x_238:
        /* <DEDUP_REMOVED lines=10> */
.L_x_241:
[----:B------:R-:W-:Y:S05]  /*69a0*/  BSYNC B1 ;  /* 0x0000000000017941 */ /* 0x000fea0003800000 */
.L_x_240:
        /* <DEDUP_REMOVED lines=9> */
.L_x_243:
[----:B------:R-:W-:Y:S05]  /*6a40*/  BSYNC B1 ;  /* 0x0000000000017941 */ /* 0x000fea0003800000 */
.L_x_242:
        /* <DEDUP_REMOVED lines=9> */
.L_x_245:
[----:B------:R-:W-:Y:S05]  /*6ae0*/  BSYNC B1 ;  /* 0x0000000000017941 */ /* 0x000fea0003800000 */
.L_x_244:
        /* <DEDUP_REMOVED lines=10> */
.L_x_247:
[----:B------:R-:W-:Y:S05]  /*6b90*/  BSYNC B1 ;  /* 0x0000000000017941 */ /* 0x000fea0003800000 */
.L_x_246:
        /* <DEDUP_REMOVED lines=10> */
.L_x_249:
[----:B------:R-:W-:Y:S05]  /*6c40*/  BSYNC B1 ;  /* 0x0000000000017941 */ /* 0x000fea0003800000 */
.L_x_248:
        /* <DEDUP_REMOVED lines=9> */
.L_x_251:
[----:B------:R-:W-:Y:S05]  /*6ce0*/  BSYNC B1 ;  /* 0x0000000000017941 */ /* 0x000fea0003800000 */
.L_x_250:
        /* <DEDUP_REMOVED lines=9> */
.L_x_253:
[----:B------:R-:W-:Y:S05]  /*6d80*/  BSYNC B1 ;  /* 0x0000000000017941 */ /* 0x000fea0003800000 */
.L_x_252:
        /* <DEDUP_REMOVED lines=10> */
.L_x_255:
[----:B------:R-:W-:Y:S05]  /*6e30*/  BSYNC B1 ;  /* 0x0000000000017941 */ /* 0x000fea0003800000 */
.L_x_254:
        /* <DEDUP_REMOVED lines=10> */
.L_x_257:
[----:B------:R-:W-:Y:S05]  /*6ee0*/  BSYNC B1 ;  /* 0x0000000000017941 */ /* 0x000fea0003800000 */
.L_x_256:
        /* <DEDUP_REMOVED lines=9> */
.L_x_259:
[----:B------:R-:W-:Y:S05]  /*6f80*/  BSYNC B1 ;  /* 0x0000000000017941 */ /* 0x000fea0003800000 */
.L_x_258:
        /* <DEDUP_REMOVED lines=9> */
.L_x_261:
[----:B------:R-:W-:Y:S05]  /*7020*/  BSYNC B1 ;  /* 0x0000000000017941 */ /* 0x000fea0003800000 */
.L_x_260:
        /* <DEDUP_REMOVED lines=10> */
.L_x_263:
[----:B------:R-:W-:Y:S05]  /*70d0*/  BSYNC B1 ;  /* 0x0000000000017941 */ /* 0x000fea0003800000 */
.L_x_262:
        /* <DEDUP_REMOVED lines=10> */
.L_x_265:
[----:B------:R-:W-:Y:S05]  /*7180*/  BSYNC B1 ;  /* 0x0000000000017941 */ /* 0x000fea0003800000 */
.L_x_264:
        /* <DEDUP_REMOVED lines=9> */
.L_x_267:
[----:B------:R-:W-:Y:S05]  /*7220*/  BSYNC B1 ;  /* 0x0000000000017941 */ /* 0x000fea0003800000 */
.L_x_266:
        /* <DEDUP_REMOVED lines=9> */
.L_x_269:
[----:B------:R-:W-:Y:S05]  /*72c0*/  BSYNC B1 ;  /* 0x0000000000017941 */ /* 0x000fea0003800000 */
.L_x_268:
        /* <DEDUP_REMOVED lines=10> */
.L_x_271:
[----:B------:R-:W-:Y:S05]  /*7370*/  BSYNC B1 ;  /* 0x0000000000017941 */ /* 0x000fea0003800000 */
.L_x_270:
        /* <DEDUP_REMOVED lines=10> */
.L_x_273:
[----:B------:R-:W-:Y:S05]  /*7420*/  BSYNC B1 ;  /* 0x0000000000017941 */ /* 0x000fea0003800000 */
.L_x_272:
        /* <DEDUP_REMOVED lines=9> */
.L_x_275:
[----:B------:R-:W-:Y:S05]  /*74c0*/  BSYNC B1 ;  /* 0x0000000000017941 */ /* 0x000fea0003800000 */
.L_x_274:
        /* <DEDUP_REMOVED lines=9> */
.L_x_277:
[----:B------:R-:W-:Y:S05]  /*7560*/  BSYNC B1 ;  /* 0x0000000000017941 */ /* 0x000fea0003800000 */
.L_x_276:
        /* <DEDUP_REMOVED lines=10> */
.L_x_279:
[----:B------:R-:W-:Y:S05]  /*7610*/  BSYNC B1 ;  /* 0x0000000000017941 */ /* 0x000fea0003800000 */
.L_x_278:
        /* <DEDUP_REMOVED lines=10> */
.L_x_281:
[----:B------:R-:W-:Y:S05]  /*76c0*/  BSYNC B1 ;  /* 0x0000000000017941 */ /* 0x000fea0003800000 */
.L_x_280:
[----:B01--45:R-:W-:Y:S01]  /*76d0*/  IMAD.U32 R7, R22, 0x10000, RZ ;  /* 0x0001000016077824 */ /* 0x033fe200078e00ff */
        /* <DEDUP_REMOVED lines=8> */
.L_x_283:
[----:B------:R-:W-:Y:S05]  /*7760*/  BSYNC B1 ;  /* 0x0000000000017941 */ /* 0x000fea0003800000 */
.L_x_282:
[----:B0----5:R-:W-:Y:S01]  /*7770*/  IMAD.U32 R5, R22, 0x10000, RZ ;  /* 0x0001000016057824 */ /* 0x021fe200078e00ff */
[----:B------:R-:W-:Y:S01]  /*7780*/  ISETP.GT.AND P0, PT, R3, 0x8, P0 ;  /* 0x000000080300780c */ /* 0x000fe20000704270 */
[----:B------:R-:W-:Y:S01]  /*7790*/  @P1 IMAD.MOV.U32 R4, RZ, RZ, R10 ;  /* 0x000000ffff041224 */ /* 0x000fe200078e000a */
[----:B------:R-:W-:Y:S01]  /*77a0*/  BSSY B1, `(.L_x_284) ;  /* 0x0000009000017945 */ /* 0x000fe20003800000 */
[----:B------:R-:W-:-:S04]  /*77b0*/  FMUL R5, R5, R152 ;  /* 0x0000009805057220 */ /* 0x000fc80000400000 */
[----:B------:R-:W-:-:S05]  /*77c0*/  FFMA R5, R150, R153, R5 ;  /* 0x0000009996057223 */ /* 0x000fca0000000005 */
[----:B------:R-:W-:-:S04]  /*77d0*/  F2FP.BF16.F32.PACK_AB R5, RZ, R5 ;  /* 0x00000005ff05723e */ /* 0x000fc800000010ff */
[----:B------:R-:W-:Y:S01]  /*77e0*/  PRMT R2, R5, 0x7610, R2 ;  /* 0x0000761005027816 */ /* 0x000fe20000000002 */
[----:B------:R-:W-:-:S05]  /*77f0*/  @P1 IMAD.MOV.U32 R5, RZ, RZ, R11 ;  /* 0x000000ffff051224 */ /* 0x000fca00078e000b */
[----:B------:R0:W-:Y:S01]  /*7800*/  @P1 STG.E.U16 desc[UR36][R4.64+0x1f0], R2 ;  /* 0x0001f00204001986 */ /* 0x0001e2000c101524 */
[----:B------:R-:W-:Y:S05]  /*7810*/  @!P0 BRA `(.L_x_285) ;  /* 0x0000000000048947 */ /* 0x000fea0003800000 */
[----:B------:R4:W5:Y:S02]  /*7820*/  LDG.E.LTC128B.U16 R22, desc[UR36][R8.64+0x1f2] ;  /* 0x0001f22408167981 */ /* 0x000964000c1e1520 */
.L_x_285:
[----:B------:R-:W-:Y:S05]  /*7830*/  BSYNC B1 ;  /* 0x0000000000017941 */ /* 0x000fea0003800000 */
.L_x_284:
[----:B------:R-:W-:Y:S05]  /*7840*/  @!P0 BRA `(.L_x_286) ;  /* 0x0000002400488947 */ /* 0x000fea0003800000 */
[----:B-----5:R-:W-:-:S04]  /*7850*/  IMAD.U32 R3, R22, 0x10000, RZ ;  /* 0x0001000016037824 */ /* 0x020fc800078e00ff */
[----:B------:R-:W-:-:S04]  /*7860*/  FMUL R0, R3, R152 ;  /* 0x0000009803007220 */ /* 0x000fc80000400000 */
[----:B------:R-:W-:-:S05]  /*7870*/  FFMA R0, R151, R153, R0 ;  /* 0x0000009997007223 */ /* 0x000fca0000000000 */
[----:B------:R-:W-:-:S05]  /*7880*/  F2FP.BF16.F32.PACK_AB R0, RZ, R0 ;  /* 0x00000000ff00723e */ /* 0x000fca00000010ff */
[----:B------:R0:W-:Y:S01]  /*7890*/  STG.E.U16 desc[UR36][R10.64+0x1f2], R0 ;  /* 0x0001f2000a007986 */ /* 0x0001e2000c101524 */
[----:B------:R-:W-:Y:S05]  /*78a0*/  BRA `(.L_x_286) ;  /* 0x0000002400307947 */ /* 0x000fea0003800000 */
.L_x_33:
[----:B------:R-:W-:Y:S01]  /*78b0*/  ISETP.GT.AND P0, PT, R0, 0x1, PT ;  /* 0x000000010000780c */ /* 0x000fe20003f04270 */
[----:B------:R-:W-:Y:S01]  /*78c0*/  ULDC.64 UR4, c[0x0][0x5c0] ;  /* 0x0001700000047ab9 */ /* 0x000fe20000000a00 */
[-C--:B------:R-:W-:Y:S01]  /*78d0*/  FMUL R24, R24, R153.reuse ;  /* 0x0000009918187220 */ /* 0x080fe20000400000 */
[-C--:B------:R-:W-:Y:S01]  /*78e0*/  FMUL R25, R25, R153.reuse ;  /* 0x0000009919197220 */ /* 0x080fe20000400000 */
[----:B------:R-:W-:Y:S01]  /*78f0*/  ISETP.GT.AND P3, PT, R3, RZ, P0 ;  /* 0x000000ff0300720c */ /* 0x000fe20000764270 */
[-C--:B------:R-:W-:Y:S01]  /*7900*/  FMUL R26, R26, R153.reuse ;  /* 0x000000991a1a7220 */ /* 0x080fe20000400000 */
[----:B------:R-:W-:Y:S01]  /*7910*/  LEA R4, P4, R6, UR4, 0x1 ;  /* 0x0000000406047c11 */ /* 0x000fe2000f8808ff */
[-C--:B------:R-:W-:Y:S01]  /*7920*/  FMUL R27, R27, R153.reuse ;  /* 0x000000991b1b7220 */ /* 0x080fe20000400000 */
[----:B------:R-:W-:Y:S01]  /*7930*/  F2FP.BF16.F32.PACK_AB R24, RZ, R24 ;  /* 0x00000018ff18723e */ /* 0x000fe200000010ff */
[-C--:B------:R-:W-:Y:S01]  /*7940*/  FMUL R28, R28, R153.reuse ;  /* 0x000000991c1c7220 */ /* 0x080fe20000400000 */
[----:B------:R-:W-:Y:S01]  /*7950*/  LEA.HI.X R5, R6, UR5, R179, 0x1, P4 ;  /* 0x0000000506057c11 */ /* 0x000fe2000a0f0cb3 */
[----:B------:R-:W-:Y:S01]  /*7960*/  FMUL R29, R29, R153 ;  /* 0x000000991d1d7220 */ /* 0x000fe20000400000 */
[----:B------:R-:W-:Y:S01]  /*7970*/  F2FP.BF16.F32.PACK_AB R25, RZ, R25 ;  /* 0x00000019ff19723e */ /* 0x000fe200000010ff */
[-C--:B------:R-:W-:Y:S01]  /*7980*/  FMUL R30, R30, R153.reuse ;  /* 0x000000991e1e7220 */ /* 0x080fe20000400000 */
[----:B------:R-:W-:Y:S01]  /*7990*/  SHF.L.U64.HI R11, R10, 0x4, R11 ;  /* 0x000000040a0b7819 */ /* 0x000fe2000001020b */
[----:B------:R-:W-:Y:S01]  /*79a0*/  @P1 STG.E.U16 desc[UR36][R4.64], R24 ;  /* 0x0000001804001986 */ /* 0x000fe2000c101524 */
[----:B------:R-:W-:Y:S01]  /*79b0*/  ISETP.GT.AND P1, PT, R0, 0x8, PT ;  /* 0x000000080000780c */ /* 0x000fe20003f24270 */
[-C--:B------:R-:W-:Y:S01]  /*79c0*/  FMUL R31, R31, R153.reuse ;  /* 0x000000991f1f7220 */ /* 0x080fe20000400000 */
[C---:B------:R-:W-:Y:S01]  /*79d0*/  ISETP.GT.AND P4, PT, R3.reuse, 0x8, P0 ;  /* 0x000000080300780c */ /* 0x040fe20000784270 */
[----:B------:R-:W-:Y:S01]  /*79e0*/  @P3 STG.E.U16 desc[UR36][R4.64+0x2], R25 ;  /* 0x0000021904003986 */ /* 0x000fe2000c101524 */
[----:B------:R-:W-:Y:S01]  /*79f0*/  LEA R6, P3, R10, R4, 0x4 ;  /* 0x000000040a067211 */ /* 0x000fe200078620ff */
[-C--:B------:R-:W-:Y:S01]  /*7a00*/  FMUL R32, R32, R153.reuse ;  /* 0x0000009920207220 */ /* 0x080fe20000400000 */
[----:B------:R-:W-:Y:S01]  /*7a10*/  ISETP.GT.AND P2, PT, R3, 0x8, P2 ;  /* 0x000000080300780c */ /* 0x000fe20001744270 */
[-C--:B------:R-:W-:Y:S01]  /*7a20*/  FMUL R33, R33, R153.reuse ;  /* 0x0000009921217220 */ /* 0x080fe20000400000 */
[----:B------:R-:W-:Y:S01]  /*7a30*/  ISETP.GT.AND P0, PT, R0, 0x9, PT ;  /* 0x000000090000780c */ /* 0x000fe20003f04270 */
[----:B------:R-:W-:Y:S01]  /*7a40*/  IMAD.X R7, R11, 0x1, R5, P3 ;  /* 0x000000010b077824 */ /* 0x000fe200018e0605 */
[C---:B------:R-:W-:Y:S01]  /*7a50*/  ISETP.GT.AND P5, PT, R3.reuse, RZ, P1 ;  /* 0x000000ff0300720c */ /* 0x040fe20000fa4270 */
[-C--:B------:R-:W-:Y:S01]  /*7a60*/  FMUL R34, R34, R153.reuse ;  /* 0x0000009922227220 */ /* 0x080fe20000400000 */
[----:B------:R-:W-:Y:S01]  /*7a70*/  ISETP.GT.AND P3, PT, R3, RZ, P0 ;  /* 0x000000ff0300720c */ /* 0x000fe20000764270 */
[-C--:B------:R-:W-:Y:S01]  /*7a80*/  FMUL R35, R35, R153.reuse ;  /* 0x0000009923237220 */ /* 0x080fe20000400000 */
[----:B------:R-:W-:Y:S01]  /*7a90*/  F2FP.BF16.F32.PACK_AB R26, RZ, R26 ;  /* 0x0000001aff1a723e */ /* 0x000fe200000010ff */
[----:B------:R-:W-:Y:S01]  /*7aa0*/  FMUL R36, R36, R153 ;  /* 0x0000009924247220 */ /* 0x000fe20000400000 */
[----:B------:R-:W-:Y:S01]  /*7ab0*/  F2FP.BF16.F32.PACK_AB R27, RZ, R27 ;  /* 0x0000001bff1b723e */ /* 0x000fe200000010ff */
[----:B------:R-:W-:Y:S01]  /*7ac0*/  FMUL R37, R37, R153 ;  /* 0x0000009925257220 */ /* 0x000fe20000400000 */
[----:B------:R-:W-:Y:S01]  /*7ad0*/  F2FP.BF16.F32.PACK_AB R28, RZ, R28 ;  /* 0x0000001cff1c723e */ /* 0x000fe200000010ff */
[----:B------:R-:W-:Y:S01]  /*7ae0*/  @P2 STG.E.U16 desc[UR36][R6.64], R26 ;  /* 0x0000001a06002986 */ /* 0x000fe2000c101524 */
[----:B------:R-:W-:Y:S01]  /*7af0*/  F2FP.BF16.F32.PACK_AB R29, RZ, R29 ;  /* 0x0000001dff1d723e */ /* 0x000fe200000010ff */
[-C--:B------:R-:W-:Y:S01]  /*7b00*/  FMUL R38, R38, R153.reuse ;  /* 0x0000009926267220 */ /* 0x080fe20000400000 */
[----:B------:R-:W-:Y:S01]  /*7b10*/  ISETP.GT.AND P2, PT, R3, 0x8, P1 ;  /* 0x000000080300780c */ /* 0x000fe20000f44270 */
[----:B------:R-:W-:Y:S01]  /*7b20*/  @P4 STG.E.U16 desc[UR36][R6.64+0x2], R27 ;  /* 0x0000021b06004986 */ /* 0x000fe2000c101524 */
[----:B------:R-:W-:Y:S01]  /*7b30*/  ISETP.GT.AND P1, PT, R0, 0x10, PT ;  /* 0x000000100000780c */ /* 0x000fe20003f24270 */
[-C--:B------:R-:W-:Y:S01]  /*7b40*/  FMUL R39, R39, R153.reuse ;  /* 0x0000009927277220 */ /* 0x080fe20000400000 */
[----:B------:R-:W-:Y:S01]  /*7b50*/  F2FP.BF16.F32.PACK_AB R30, RZ, R30 ;  /* 0x0000001eff1e723e */ /* 0x000fe200000010ff */
[----:B------:R-:W-:Y:S01]  /*7b60*/  @P5 STG.E.U16 desc[UR36][R4.64+0x10], R28 ;  /* 0x0000101c04005986 */ /* 0x000fe2000c101524 */
[C---:B------:R-:W-:Y:S01]  /*7b70*/  ISETP.GT.AND P4, PT, R3.reuse, RZ, P1 ;  /* 0x000000ff0300720c */ /* 0x040fe20000f84270 */
[----:B------:R-:W-:Y:S01]  /*7b80*/  FMUL R40, R40, R153 ;  /* 0x0000009928287220 */ /* 0x000fe20000400000 */
[----:B------:R-:W-:Y:S01]  /*7b90*/  F2FP.BF16.F32.PACK_AB R31, RZ, R31 ;  /* 0x0000001fff1f723e */ /* 0x000fe200000010ff */
[----:B------:R-:W-:Y:S01]  /*7ba0*/  @P3 STG.E.U16 desc[UR36][R4.64+0x12], R29 ;  /* 0x0000121d04003986 */ /* 0x000fe2000c101524 */
[----:B------:R-:W-:Y:S01]  /*7bb0*/  ISETP.GT.AND P3, PT, R3, 0x8, P0 ;  /* 0x000000080300780c */ /* 0x000fe20000764270 */
[-C--:B------:R-:W-:Y:S01]  /*7bc0*/  FMUL R41, R41, R153.reuse ;  /* 0x0000009929297220 */ /* 0x080fe20000400000 */
[----:B------:R-:W-:Y:S01]  /*7bd0*/  ISETP.GT.AND P0, PT, R0, 0x11, PT ;  /* 0x000000110000780c */ /* 0x000fe20003f04270 */
[----:B------:R-:W-:Y:S01]  /*7be0*/  @P2 STG.E.U16 desc[UR36][R6.64+0x10], R30 ;  /* 0x0000101e06002986 */ /* 0x000fe2000c101524 */
[----:B------:R-:W-:Y:S01]  /*7bf0*/  F2FP.BF16.F32.PACK_AB R32, RZ, R32 ;  /* 0x00000020ff20723e */ /* 0x000fe200000010ff */
[-C--:B------:R-:W-:Y:S01]  /*7c00*/  FMUL R42, R42, R153.reuse ;  /* 0x000000992a2a7220 */ /* 0x080fe20000400000 */
[----:B------:R-:W-:Y:S01]  /*7c10*/  ISETP.GT.AND P5, PT, R3, RZ, P0 ;  /* 0x000000ff0300720c */ /* 0x000fe200007a4270 */
[-C--:B------:R-:W-:Y:S01]  /*7c20*/  FMUL R43, R43, R153.reuse ;  /* 0x000000992b2b7220 */ /* 0x080fe20000400000 */
[----:B------:R-:W-:Y:S01]  /*7c30*/  ISETP.GT.AND P2, PT, R3, 0x8, P1 ;  /* 0x000000080300780c */ /* 0x000fe20000f44270 */
[-C--:B------:R-:W-:Y:S01]  /*7c40*/  FMUL R44, R44, R153.reuse ;  /* 0x000000992c2c7220 */ /* 0x080fe20000400000 */
[----:B------:R-:W-:Y:S01]  /*7c50*/  ISETP.GT.AND P1, PT, R0, 0x18, PT ;  /* 0x000000180000780c */ /* 0x000fe20003f24270 */
[----:B------:R-:W-:Y:S01]  /*7c60*/  FMUL R45, R45, R153 ;  /* 0x000000992d2d7220 */ /* 0x000fe20000400000 */
[----:B------:R-:W-:Y:S01]  /*7c70*/  F2FP.BF16.F32.PACK_AB R33, RZ, R33 ;  /* 0x00000021ff21723e */ /* 0x000fe200000010ff */
[----:B------:R-:W-:Y:S01]  /*7c80*/  @P3 STG.E.U16 desc[UR36][R6.64+0x12], R31 ;  /* 0x0000121f06003986 */ /* 0x000fe2000c101524 */
[C---:B------:R-:W-:Y:S01]  /*7c90*/  ISETP.GT.AND P3, PT, R3.reuse, 0x8, P0 ;  /* 0x000000080300780c */ /* 0x040fe20000764270 */
[-C--:B------:R-:W-:Y:S01]  /*7ca0*/  FMUL R46, R46, R153.reuse ;  /* 0x000000992e2e7220 */ /* 0x080fe20000400000 */
[----:B------:R-:W-:Y:S01]  /*7cb0*/  ISETP.GT.AND P0, PT, R0, 0x19, PT ;  /* 0x000000190000780c */ /* 0x000fe20003f04270 */
[----:B------:R-:W-:Y:S01]  /*7cc0*/  @P4 STG.E.U16 desc[UR36][R4.64+0x20], R32 ;  /* 0x0000202004004986 */ /* 0x000fe2000c101524 */
[----:B------:R-:W-:Y:S01]  /*7cd0*/  ISETP.GT.AND P4, PT, R3, RZ, P1 ;  /* 0x000000ff0300720c */ /* 0x000fe20000f84270 */
[-C--:B------:R-:W-:Y:S01]  /*7ce0*/  FMUL R47, R47, R153.reuse ;  /* 0x000000992f2f7220 */ /* 0x080fe20000400000 */
[----:B------:R-:W-:Y:S01]  /*7cf0*/  F2FP.BF16.F32.PACK_AB R34, RZ, R34 ;  /* 0x00000022ff22723e */ /* 0x000fe200000010ff */
[----:B------:R-:W-:Y:S01]  /*7d00*/  @P5 STG.E.U16 desc[UR36][R4.64+0x22], R33 ;  /* 0x0000222104005986 */ /* 0x000fe2000c101524 */
[----:B------:R-:W-:Y:S01]  /*7d10*/  ISETP.GT.AND P5, PT, R3, RZ, P0 ;  /* 0x000000ff0300720c */ /* 0x000fe200007a4270 */
[----:B------:R-:W-:Y:S01]  /*7d20*/  FMUL R48, R48, R153 ;  /* 0x0000009930307220 */ /* 0x000fe20000400000 */
[----:B------:R-:W-:Y:S01]  /*7d30*/  F2FP.BF16.F32.PACK_AB R35, RZ, R35 ;  /* 0x00000023ff23723e */ /* 0x000fe200000010ff */
[----:B------:R-:W-:Y:S01]  /*7d40*/  @P2 STG.E.U16 desc[UR36][R6.64+0x20], R34 ;  /* 0x0000202206002986 */ /* 0x000fe2000c101524 */
[----:B------:R-:W-:Y:S01]  /*7d50*/  F2FP.BF16.F32.PACK_AB R36, RZ, R36 ;  /* 0x00000024ff24723e */ /* 0x000fe200000010ff */
[-C--:B------:R-:W-:Y:S01]  /*7d60*/  FMUL R49, R49, R153.reuse ;  /* 0x0000009931317220 */ /* 0x080fe20000400000 */
[C---:B------:R-:W-:Y:S01]  /*7d70*/  ISETP.GT.AND P2, PT, R3.reuse, 0x8, P1 ;  /* 0x000000080300780c */ /* 0x040fe20000f44270 */
[----:B------:R-:W-:Y:S01]  /*7d80*/  @P3 STG.E.U16 desc[UR36][R6.64+0x22], R35 ;  /* 0x0000222306003986 */ /* 0x000fe2000c101524 */
[----:B------:R-:W-:Y:S01]  /*7d90*/  ISETP.GT.AND P1, PT, R0, 0x20, PT ;  /* 0x000000200000780c */ /* 0x000fe20003f24270 */
[----:B------:R-:W-:Y:S01]  /*7da0*/  FMUL R50, R50, R153 ;  /* 0x0000009932327220 */ /* 0x000fe20000400000 */
[----:B------:R-:W-:Y:S01]  /*7db0*/  F2FP.BF16.F32.PACK_AB R37, RZ, R37 ;  /* 0x00000025ff25723e */ /* 0x000fe200000010ff */
[----:B------:R-:W-:Y:S01]  /*7dc0*/  @P4 STG.E.U16 desc[UR36][R4.64+0x30], R36 ;  /* 0x0000302404004986 */ /* 0x000fe2000c101524 */
[----:B------:R-:W-:Y:S01]  /*7dd0*/  ISETP.GT.AND P3, PT, R3, 0x8, P0 ;  /* 0x000000080300780c */ /* 0x000fe20000764270 */
[-C--:B------:R-:W-:Y:S01]  /*7de0*/  FMUL R51, R51, R153.reuse ;  /* 0x0000009933337220 */ /* 0x080fe20000400000 */
[----:B------:R-:W-:Y:S01]  /*7df0*/  ISETP.GT.AND P0, PT, R0, 0x21, PT ;  /* 0x000000210000780c */ /* 0x000fe20003f04270 */
[----:B------:R-:W-:Y:S01]  /*7e00*/  @P5 STG.E.U16 desc[UR36][R4.64+0x32], R37 ;  /* 0x0000322504005986 */ /* 0x000fe2000c101524 */
[----:B------:R-:W-:Y:S01]  /*7e10*/  ISETP.GT.AND P4, PT, R3, RZ, P1 ;  /* 0x000000ff0300720c */ /* 0x000fe20000f84270 */
[-C--:B------:R-:W-:Y:S01]  /*7e20*/  FMUL R52, R52, R153.reuse ;  /* 0x0000009934347220 */ /* 0x080fe20000400000 */
[----:B------:R-:W-:Y:S01]  /*7e30*/  F2FP.BF16.F32.PACK_AB R38, RZ, R38 ;  /* 0x00000026ff26723e */ /* 0x000fe200000010ff */
[-C--:B------:R-:W-:Y:S01]  /*7e40*/  FMUL R53, R53, R153.reuse ;  /* 0x0000009935357220 */ /* 0x080fe20000400000 */
        /* <DEDUP_REMOVED lines=325> */
[----:B------:R-:W-:Y:S01]  /*92a0*/  FMUL R151, R151, R153 ;  /* 0x0000009997977220 */ /* 0x000fe20000400000 */
[----:B------:R-:W-:Y:S01]  /*92b0*/  ISETP.GT.AND P2, PT, R3, 0x8, P1 ;  /* 0x000000080300780c */ /* 0x000fe20000f44270 */
[----:B------:R-:W-:Y:S01]  /*92c0*/  @P3 STG.E.U16 desc[UR36][R6.64+0x132], R103 ;  /* 0x0001326706003986 */ /* 0x000fe2000c101524 */
[----:B------:R-:W-:-:S02]  /*92d0*/  ISETP.GT.AND P1, PT, R0, 0xa8, PT ;  /* 0x000000a80000780c */ /* 0x000fc40003f24270 */
[----:B------:R-:W-:Y:S01]  /*92e0*/  F2FP.BF16.F32.PACK_AB R105, RZ, R105 ;  /* 0x00000069ff69723e */ /* 0x000fe200000010ff */
[----:B------:R-:W-:Y:S01]  /*92f0*/  @P4 STG.E.U16 desc[UR36][R4.64+0x140], R104 ;  /* 0x0001406804004986 */ /* 0x000fe2000c101524 */
[C---:B------:R-:W-:Y:S02]  /*9300*/  ISETP.GT.AND P3, PT, R3.reuse, 0x8, P0 ;  /* 0x000000080300780c */ /* 0x040fe40000764270 */
[----:B------:R-:W-:Y:S01]  /*9310*/  ISETP.GT.AND P0, PT, R0, 0xa9, PT ;  /* 0x000000a90000780c */ /* 0x000fe20003f04270 */
[----:B------:R-:W-:Y:S01]  /*9320*/  @P5 STG.E.U16 desc[UR36][R4.64+0x142], R105 ;  /* 0x0001426904005986 */ /* 0x000fe2000c101524 */
[C---:B------:R-:W-:Y:S02]  /*9330*/  ISETP.GT.AND P4, PT, R3.reuse, RZ, P1 ;  /* 0x000000ff0300720c */ /* 0x040fe40000f84270 */
[----:B------:R-:W-:Y:S02]  /*9340*/  F2FP.BF16.F32.PACK_AB R106, RZ, R106 ;  /* 0x0000006aff6a723e */ /* 0x000fe400000010ff */
[----:B------:R-:W-:-:S02]  /*9350*/  ISETP.GT.AND P5, PT, R3, RZ, P0 ;  /* 0x000000ff0300720c */ /* 0x000fc400007a4270 */
[----:B------:R-:W-:Y:S01]  /*9360*/  F2FP.BF16.F32.PACK_AB R107, RZ, R107 ;  /* 0x0000006bff6b723e */ /* 0x000fe200000010ff */
[----:B------:R-:W-:Y:S01]  /*9370*/  @P2 STG.E.U16 desc[UR36][R6.64+0x140], R106 ;  /* 0x0001406a06002986 */ /* 0x000fe2000c101524 */
[----:B------:R-:W-:Y:S02]  /*9380*/  F2FP.BF16.F32.PACK_AB R108, RZ, R108 ;  /* 0x0000006cff6c723e */ /* 0x000fe400000010ff */
[C---:B------:R-:W-:Y:S01]  /*9390*/  ISETP.GT.AND P2, PT, R3.reuse, 0x8, P1 ;  /* 0x000000080300780c */ /* 0x040fe20000f44270 */
[----:B------:R-:W-:Y:S01]  /*93a0*/  @P3 STG.E.U16 desc[UR36][R6.64+0x142], R107 ;  /* 0x0001426b06003986 */ /* 0x000fe2000c101524 */
[----:B------:R-:W-:Y:S02]  /*93b0*/  ISETP.GT.AND P1, PT, R0, 0xb0, PT ;  /* 0x000000b00000780c */ /* 0x000fe40003f24270 */
[----:B------:R-:W-:Y:S01]  /*93c0*/  F2FP.BF16.F32.PACK_AB R109, RZ, R109 ;  /* 0x0000006dff6d723e */ /* 0x000fe200000010ff */
[----:B------:R-:W-:Y:S01]  /*93d0*/  @P4 STG.E.U16 desc[UR36][R4.64+0x150], R108 ;  /* 0x0001506c04004986 */ /* 0x000fe2000c101524 */
[----:B------:R-:W-:-:S02]  /*93e0*/  ISETP.GT.AND P3, PT, R3, 0x8, P0 ;  /* 0x000000080300780c */ /* 0x000fc40000764270 */
[----:B------:R-:W-:Y:S01]  /*93f0*/  ISETP.GT.AND P0, PT, R0, 0xb1, PT ;  /* 0x000000b10000780c */ /* 0x000fe20003f04270 */
[----:B------:R-:W-:Y:S01]  /*9400*/  @P5 STG.E.U16 desc[UR36][R4.64+0x152], R109 ;  /* 0x0001526d04005986 */ /* 0x000fe2000c101524 */
[C---:B------:R-:W-:Y:S02]  /*9410*/  ISETP.GT.AND P4, PT, R3.reuse, RZ, P1 ;  /* 0x000000ff0300720c */ /* 0x040fe40000f84270 */
[----:B------:R-:W-:Y:S02]  /*9420*/  F2FP.BF16.F32.PACK_AB R110, RZ, R110 ;  /* 0x0000006eff6e723e */ /* 0x000fe400000010ff */
[----:B------:R-:W-:Y:S02]  /*9430*/  ISETP.GT.AND P5, PT, R3, RZ, P0 ;  /* 0x000000ff0300720c */ /* 0x000fe400007a4270 */
[----:B------:R-:W-:Y:S01]  /*9440*/  F2FP.BF16.F32.PACK_AB R111, RZ, R111 ;  /* 0x0000006fff6f723e */ /* 0x000fe200000010ff */
[----:B------:R-:W-:Y:S01]  /*9450*/  @P2 STG.E.U16 desc[UR36][R6.64+0x150], R110 ;  /* 0x0001506e06002986 */ /* 0x000fe2000c101524 */
[----:B------:R-:W-:-:S02]  /*9460*/  F2FP.BF16.F32.PACK_AB R112, RZ, R112 ;  /* 0x00000070ff70723e */ /* 0x000fc400000010ff */
[C---:B------:R-:W-:Y:S01]  /*9470*/  ISETP.GT.AND P2, PT, R3.reuse, 0x8, P1 ;  /* 0x000000080300780c */ /* 0x040fe20000f44270 */
[----:B------:R-:W-:Y:S01]  /*9480*/  @P3 STG.E.U16 desc[UR36][R6.64+0x152], R111 ;  /* 0x0001526f06003986 */ /* 0x000fe2000c101524 */
[C---:B------:R-:W-:Y:S02]  /*9490*/  ISETP.GT.AND P1, PT, R0.reuse, 0xb8, PT ;  /* 0x000000b80000780c */ /* 0x040fe40003f24270 */
[----:B------:R-:W-:Y:S01]  /*94a0*/  F2FP.BF16.F32.PACK_AB R113, RZ, R113 ;  /* 0x00000071ff71723e */ /* 0x000fe200000010ff */
[----:B------:R-:W-:Y:S01]  /*94b0*/  @P4 STG.E.U16 desc[UR36][R4.64+0x160], R112 ;  /* 0x0001607004004986 */ /* 0x000fe2000c101524 */
[C---:B------:R-:W-:Y:S02]  /*94c0*/  ISETP.GT.AND P3, PT, R3.reuse, 0x8, P0 ;  /* 0x000000080300780c */ /* 0x040fe40000764270 */
[----:B------:R-:W-:Y:S01]  /*94d0*/  ISETP.GT.AND P0, PT, R0, 0xb9, PT ;  /* 0x000000b90000780c */ /* 0x000fe20003f04270 */
[----:B------:R-:W-:Y:S01]  /*94e0*/  @P5 STG.E.U16 desc[UR36][R4.64+0x162], R113 ;  /* 0x0001627104005986 */ /* 0x000fe2000c101524 */
[----:B------:R-:W-:-:S02]  /*94f0*/  ISETP.GT.AND P4, PT, R3, RZ, P1 ;  /* 0x000000ff0300720c */ /* 0x000fc40000f84270 */
[----:B------:R-:W-:Y:S02]  /*9500*/  F2FP.BF16.F32.PACK_AB R114, RZ, R114 ;  /* 0x00000072ff72723e */ /* 0x000fe400000010ff */
[C---:B------:R-:W-:Y:S02]  /*9510*/  ISETP.GT.AND P5, PT, R3.reuse, RZ, P0 ;  /* 0x000000ff0300720c */ /* 0x040fe400007a4270 */
[----:B------:R-:W-:Y:S01]  /*9520*/  F2FP.BF16.F32.PACK_AB R115, RZ, R115 ;  /* 0x00000073ff73723e */ /* 0x000fe200000010ff */
[----:B------:R-:W-:Y:S01]  /*9530*/  @P2 STG.E.U16 desc[UR36][R6.64+0x160], R114 ;  /* 0x0001607206002986 */ /* 0x000fe2000c101524 */
[----:B------:R-:W-:Y:S02]  /*9540*/  F2FP.BF16.F32.PACK_AB R116, RZ, R116 ;  /* 0x00000074ff74723e */ /* 0x000fe400000010ff */
        /* <DEDUP_REMOVED lines=65> */
[----:B------:R-:W-:Y:S02]  /*9960*/  ISETP.GT.AND P5, PT, R3, RZ, P0 ;  /* 0x000000ff0300720c */ /* 0x000fe400007a4270 */
[----:B------:R-:W-:Y:S02]  /*9970*/  F2FP.BF16.F32.PACK_AB R134, RZ, R134 ;  /* 0x00000086ff86723e */ /* 0x000fe400000010ff */
[----:B------:R-:W-:Y:S02]  /*9980*/  F2FP.BF16.F32.PACK_AB R135, RZ, R135 ;  /* 0x00000087ff87723e */ /* 0x000fe400000010ff */
[----:B------:R-:W-:Y:S01]  /*9990*/  F2FP.BF16.F32.PACK_AB R136, RZ, R136 ;  /* 0x00000088ff88723e */ /* 0x000fe200000010ff */
[----:B------:R-:W-:Y:S01]  /*99a0*/  @P2 STG.E.U16 desc[UR36][R6.64+0x1b0], R134 ;  /* 0x0001b08606002986 */ /* 0x000fe2000c101524 */
[----:B------:R-:W-:-:S02]  /*99b0*/  F2FP.BF16.F32.PACK_AB R137, RZ, R137 ;  /* 0x00000089ff89723e */ /* 0x000fc400000010ff */
[C---:B------:R-:W-:Y:S01]  /*99c0*/  ISETP.GT.AND P1, PT, R3.reuse, 0x8, P1 ;  /* 0x000000080300780c */ /* 0x040fe20000f24270 */
[----:B------:R-:W-:Y:S01]  /*99d0*/  @P3 STG.E.U16 desc[UR36][R6.64+0x1b2], R135 ;  /* 0x0001b28706003986 */ /* 0x000fe2000c101524 */
[C---:B------:R-:W-:Y:S02]  /*99e0*/  ISETP.GT.AND P2, PT, R3.reuse, 0x8, P0 ;  /* 0x000000080300780c */ /* 0x040fe40000744270 */
[C---:B------:R-:W-:Y:S01]  /*99f0*/  ISETP.GT.AND P0, PT, R0.reuse, 0xe9, PT ;  /* 0x000000e90000780c */ /* 0x040fe20003f04270 */
[----:B------:R-:W-:Y:S01]  /*9a00*/  @P4 STG.E.U16 desc[UR36][R4.64+0x1c0], R136 ;  /* 0x0001c08804004986 */ /* 0x000fe2000c101524 */
[----:B------:R-:W-:Y:S02]  /*9a10*/  ISETP.GT.AND P4, PT, R0, 0xe8, PT ;  /* 0x000000e80000780c */ /* 0x000fe40003f84270 */
[----:B------:R-:W-:Y:S01]  /*9a20*/  F2FP.BF16.F32.PACK_AB R138, RZ, R138 ;  /* 0x0000008aff8a723e */ /* 0x000fe200000010ff */
[----:B------:R-:W-:Y:S01]  /*9a30*/  @P5 STG.E.U16 desc[UR36][R4.64+0x1c2], R137 ;  /* 0x0001c28904005986 */ /* 0x000fe2000c101524 */
[----:B------:R-:W-:-:S02]  /*9a40*/  ISETP.GT.AND P5, PT, R3, RZ, P4 ;  /* 0x000000ff0300720c */ /* 0x000fc400027a4270 */
[----:B------:R-:W-:Y:S01]  /*9a50*/  F2FP.BF16.F32.PACK_AB R139, RZ, R139 ;  /* 0x0000008bff8b723e */ /* 0x000fe200000010ff */
[----:B------:R-:W-:Y:S01]  /*9a60*/  @P1 STG.E.U16 desc[UR36][R6.64+0x1c0], R138 ;  /* 0x0001c08a06001986 */ /* 0x000fe2000c101524 */
[----:B------:R-:W-:Y:S02]  /*9a70*/  F2FP.BF16.F32.PACK_AB R140, RZ, R140 ;  /* 0x0000008cff8c723e */ /* 0x000fe400000010ff */
[C---:B------:R-:W-:Y:S01]  /*9a80*/  ISETP.GT.AND P3, PT, R3.reuse, RZ, P0 ;  /* 0x000000ff0300720c */ /* 0x040fe20000764270 */
[----:B------:R-:W-:Y:S01]  /*9a90*/  @P2 STG.E.U16 desc[UR36][R6.64+0x1c2], R139 ;  /* 0x0001c28b06002986 */ /* 0x000fe2000c101524 */
[C---:B------:R-:W-:Y:S02]  /*9aa0*/  ISETP.GT.AND P4, PT, R3.reuse, 0x8, P4 ;  /* 0x000000080300780c */ /* 0x040fe40002784270 */
[----:B------:R-:W-:Y:S02]  /*9ab0*/  F2FP.BF16.F32.PACK_AB R141, RZ, R141 ;  /* 0x0000008dff8d723e */ /* 0x000fe400000010ff */
[----:B------:R-:W-:Y:S01]  /*9ac0*/  F2FP.BF16.F32.PACK_AB R142, RZ, R142 ;  /* 0x0000008eff8e723e */ /* 0x000fe200000010ff */
[----:B------:R-:W-:Y:S01]  /*9ad0*/  @P5 STG.E.U16 desc[UR36][R4.64+0x1d0], R140 ;  /* 0x0001d08c04005986 */ /* 0x000fe2000c101524 */
[----:B------:R-:W-:-:S02]  /*9ae0*/  ISETP.GT.AND P5, PT, R3, 0x8, P0 ;  /* 0x000000080300780c */ /* 0x000fc400007a4270 */
[----:B------:R-:W-:Y:S02]  /*9af0*/  F2FP.BF16.F32.PACK_AB R143, RZ, R143 ;  /* 0x0000008fff8f723e */ /* 0x000fe400000010ff */
[C---:B------:R-:W-:Y:S01]  /*9b00*/  ISETP.GT.AND P0, PT, R0.reuse, 0xf1, PT ;  /* 0x000000f10000780c */ /* 0x040fe20003f04270 */
[----:B------:R-:W-:Y:S01]  /*9b10*/  @P3 STG.E.U16 desc[UR36][R4.64+0x1d2], R141 ;  /* 0x0001d28d04003986 */ /* 0x000fe2000c101524 */
[----:B------:R-:W-:Y:S02]  /*9b20*/  ISETP.GT.AND P3, PT, R0, 0xf0, PT ;  /* 0x000000f00000780c */ /* 0x000fe40003f64270 */
[----:B------:R-:W-:Y:S01]  /*9b30*/  F2FP.BF16.F32.PACK_AB R144, RZ, R144 ;  /* 0x00000090ff90723e */ /* 0x000fe200000010ff */
[----:B------:R-:W-:Y:S01]  /*9b40*/  @P4 STG.E.U16 desc[UR36][R6.64+0x1d0], R142 ;  /* 0x0001d08e06004986 */ /* 0x000fe2000c101524 */
[C---:B------:R-:W-:Y:S02]  /*9b50*/  ISETP.GT.AND P4, PT, R3.reuse, RZ, P3 ;  /* 0x000000ff0300720c */ /* 0x040fe40001f84270 */
[C---:B------:R-:W-:Y:S01]  /*9b60*/  ISETP.GT.AND P3, PT, R3.reuse, 0x8, P3 ;  /* 0x000000080300780c */ /* 0x040fe20001f64270 */
[----:B------:R-:W-:Y:S01]  /*9b70*/  @P5 STG.E.U16 desc[UR36][R6.64+0x1d2], R143 ;  /* 0x0001d28f06005986 */ /* 0x000fe2000c101524 */
[----:B------:R-:W-:-:S02]  /*9b80*/  ISETP.GT.AND P5, PT, R3, RZ, P0 ;  /* 0x000000ff0300720c */ /* 0x000fc400007a4270 */
[----:B------:R-:W-:Y:S02]  /*9b90*/  F2FP.BF16.F32.PACK_AB R145, RZ, R145 ;  /* 0x00000091ff91723e */ /* 0x000fe400000010ff */
[C---:B------:R-:W-:Y:S02]  /*9ba0*/  ISETP.GT.AND P0, PT, R3.reuse, 0x8, P0 ;  /* 0x000000080300780c */ /* 0x040fe40000704270 */
[C---:B------:R-:W-:Y:S02]  /*9bb0*/  ISETP.GT.AND P1, PT, R0.reuse, 0xf9, PT ;  /* 0x000000f90000780c */ /* 0x040fe40003f24270 */
[----:B------:R-:W-:Y:S01]  /*9bc0*/  ISETP.GT.AND P2, PT, R0, 0xf8, PT ;  /* 0x000000f80000780c */ /* 0x000fe20003f44270 */
[----:B------:R-:W-:Y:S01]  /*9bd0*/  @P4 STG.E.U16 desc[UR36][R4.64+0x1e0], R144 ;  /* 0x0001e09004004986 */ /* 0x000fe2000c101524 */
[C---:B------:R-:W-:Y:S01]  /*9be0*/  ISETP.GT.AND P4, PT, R3.reuse, RZ, P1 ;  /* 0x000000ff0300720c */ /* 0x040fe20000f84270 */
[----:B------:R-:W-:Y:S01]  /*9bf0*/  @P3 IMAD.MOV.U32 R2, RZ, RZ, R6 ;  /* 0x000000ffff023224 */ /* 0x000fe200078e0006 */
[C---:B------:R-:W-:Y:S01]  /*9c00*/  ISETP.GT.AND P1, PT, R3.reuse, 0x8, P1 ;  /* 0x000000080300780c */ /* 0x040fe20000f24270 */
[----:B------:R-:W-:Y:S01]  /*9c10*/  @P5 STG.E.U16 desc[UR36][R4.64+0x1e2], R145 ;  /* 0x0001e29104005986 */ /* 0x000fe2000c101524 */
[----:B------:R-:W-:-:S02]  /*9c20*/  ISETP.GT.AND P5, PT, R3, RZ, P2 ;  /* 0x000000ff0300720c */ /* 0x000fc400017a4270 */
[----:B------:R-:W-:Y:S01]  /*9c30*/  ISETP.GT.AND P2, PT, R3, 0x8, P2 ;  /* 0x000000080300780c */ /* 0x000fe20001744270 */
[----:B------:R-:W-:Y:S01]  /*9c40*/  @P3 IMAD.MOV.U32 R3, RZ, RZ, R7 ;  /* 0x000000ffff033224 */ /* 0x000fe200078e0007 */
[----:B------:R-:W-:Y:S02]  /*9c50*/  F2FP.BF16.F32.PACK_AB R146, RZ, R146 ;  /* 0x00000092ff92723e */ /* 0x000fe400000010ff */
[----:B------:R-:W-:Y:S02]  /*9c60*/  F2FP.BF16.F32.PACK_AB R147, RZ, R147 ;  /* 0x00000093ff93723e */ /* 0x000fe400000010ff */
[----:B------:R-:W-:Y:S01]  /*9c70*/  F2FP.BF16.F32.PACK_AB R148, RZ, R148 ;  /* 0x00000094ff94723e */ /* 0x000fe200000010ff */
[----:B------:R0:W-:Y:S01]  /*9c80*/  @P3 STG.E.U16 desc[UR36][R2.64+0x1e0], R146 ;  /* 0x0001e09202003986 */ /* 0x0001e2000c101524 */
[----:B------:R-:W-:Y:S02]  /*9c90*/  F2FP.BF16.F32.PACK_AB R149, RZ, R149 ;  /* 0x00000095ff95723e */ /* 0x000fe400000010ff */
[----:B------:R-:W-:-:S02]  /*9ca0*/  F2FP.BF16.F32.PACK_AB R150, RZ, R150 ;  /* 0x00000096ff96723e */ /* 0x000fc400000010ff */
[----:B------:R-:W-:Y:S01]  /*9cb0*/  F2FP.BF16.F32.PACK_AB R151, RZ, R151 ;  /* 0x00000097ff97723e */ /* 0x000fe200000010ff */
[----:B0-----:R-:W-:Y:S02]  /*9cc0*/  @P0 IMAD.MOV.U32 R2, RZ, RZ, R6 ;  /* 0x000000ffff020224 */ /* 0x001fe400078e0006 */
[----:B------:R-:W-:-:S05]  /*9cd0*/  @P0 IMAD.MOV.U32 R3, RZ, RZ, R7 ;  /* 0x000000ffff030224 */ /* 0x000fca00078e0007 */
[----:B------:R0:W-:Y:S02]  /*9ce0*/  @P0 STG.E.U16 desc[UR36][R2.64+0x1e2], R147 ;  /* 0x0001e29302000986 */ /* 0x0001e4000c101524 */
[----:B0-----:R-:W-:Y:S02]  /*9cf0*/  @P5 IMAD.MOV.U32 R2, RZ, RZ, R4 ;  /* 0x000000ffff025224 */ /* 0x001fe400078e0004 */
[----:B------:R-:W-:-:S05]  /*9d00*/  @P5 IMAD.MOV.U32 R3, RZ, RZ, R5 ;  /* 0x000000ffff035224 */ /* 0x000fca00078e0005 */
[----:B------:R0:W-:Y:S04]  /*9d10*/  @P5 STG.E.U16 desc[UR36][R2.64+0x1f0], R148 ;  /* 0x0001f09402005986 */ /* 0x0001e8000c101524 */
[----:B------:R1:W-:Y:S01]  /*9d20*/  @P4 STG.E.U16 desc[UR36][R4.64+0x1f2], R149 ;  /* 0x0001f29504004986 */ /* 0x0003e2000c101524 */
[----:B0-----:R-:W-:Y:S02]  /*9d30*/  @P2 IMAD.MOV.U32 R2, RZ, RZ, R6 ;  /* 0x000000ffff022224 */ /* 0x001fe400078e0006 */
[----:B------:R-:W-:-:S05]  /*9d40*/  @P2 IMAD.MOV.U32 R3, RZ, RZ, R7 ;  /* 0x000000ffff032224 */ /* 0x000fca00078e0007 */
[----:B------:R1:W-:Y:S04]  /*9d50*/  @P2 STG.E.U16 desc[UR36][R2.64+0x1f0], R150 ;  /* 0x0001f09602002986 */ /* 0x0003e8000c101524 */
[----:B------:R1:W-:Y:S02]  /*9d60*/  @P1 STG.E.U16 desc[UR36][R6.64+0x1f2], R151 ;  /* 0x0001f29706001986 */ /* 0x0003e4000c101524 */
.L_x_286:
[----:B------:R-:W-:Y:S05]  /*9d70*/  BSYNC B0 ;  /* 0x0000000000007941 */ /* 0x000fea0003800000 */
.L_x_32:
[----:B01----:R-:W2:Y:S01]  /*9d80*/  LDL.64 R2, [R1] ;  /* 0x0000000001027983 */ /* 0x003ea20000100a00 */
[----:B------:R-:W-:Y:S01]  /*9d90*/  ULDC.64 UR4, c[0x0][0x650] ;  /* 0x0001940000047ab9 */ /* 0x000fe20000000a00 */
[----:B------:R0:W-:Y:S01]  /*9da0*/  SYNCS.ARRIVE.TRANS64.A1T0 RZ, [R160+UR45], RZ ;  /* 0x000000ffa0ff79a7 */ /* 0x0001e2000810002d */
[----:B------:R-:W-:Y:S01]  /*9db0*/  PRMT R0, RZ, 0x7610, R0 ;  /* 0x00007610ff007816 */ /* 0x000fe20000000000 */
[----:B------:R-:W-:Y:S02]  /*9dc0*/  IMAD.MOV.U32 R19, RZ, RZ, -0x1 ;  /* 0xffffffffff137424 */ /* 0x000fe400078e00ff */
[----:B-----5:R-:W-:Y:S01]  /*9dd0*/  IMAD.MOV.U32 R22, RZ, RZ, -0x1 ;  /* 0xffffffffff167424 */ /* 0x020fe200078e00ff */
[----:B--2---:R-:W-:-:S04]  /*9de0*/  LEA R18, P0, R2, R18, 0x1 ;  /* 0x0000001202127211 */ /* 0x004fc800078008ff */
[----:B------:R-:W-:Y:S01]  /*9df0*/  LEA.HI.X R17, R2, R17, R23, 0x1, P0 ;  /* 0x0000001102117211 */ /* 0x000fe200000f0c17 */
[----:B------:R-:W-:Y:S01]  /*9e00*/  IMAD.MOV.U32 R2, RZ, RZ, -0x1 ;  /* 0xffffffffff027424 */ /* 0x000fe200078e00ff */
[----:B------:R-:W-:-:S04]  /*9e10*/  ISETP.GE.U32.AND P0, PT, R18, UR4, PT ;  /* 0x0000000412007c0c */ /* 0x000fc8000bf06070 */
[----:B------:R-:W-:-:S13]  /*9e20*/  ISETP.GE.U32.AND.EX P0, PT, R17, UR5, PT, P0 ;  /* 0x0000000511007c0c */ /* 0x000fda000bf06100 */
[----:B0-----:R-:W-:Y:S05]  /*9e30*/  @P0 BRA `(.L_x_287) ;  /* 0x0000000400700947 */ /* 0x001fea0003800000 */
[----:B------:R-:W0:Y:S01]  /*9e40*/  S2R R10, SR_CTAID.X ;  /* 0x00000000000a7919 */ /* 0x000e220000002500 */
[----:B---34-:R-:W1:Y:S01]  /*9e50*/  LDC.64 R8, c[0x0][0x628] ;  /* 0x00018a00ff087b82 */ /* 0x018e620000000a00 */
[----:B------:R-:W-:Y:S01]  /*9e60*/  ULDC UR4, c[0x0][0x150] ;  /* 0x0000540000047ab9 */ /* 0x000fe20000000800 */
[----:B------:R-:W-:Y:S01]  /*9e70*/  IMAD.MOV.U32 R6, RZ, RZ, R18 ;  /* 0x000000ffff067224 */ /* 0x000fe200078e0012 */
[----:B------:R-:W2:Y:S01]  /*9e80*/  S2R R20, SR_CTAID.Y ;  /* 0x0000000000147919 */ /* 0x000ea20000002600 */
[----:B------:R-:W-:-:S04]  /*9e90*/  IMAD.MOV.U32 R7, RZ, RZ, R17 ;  /* 0x000000ffff077224 */ /* 0x000fc800078e0011 */
[----:B------:R-:W3:Y:S08]  /*9ea0*/  LDC R15, c[0x0][0x144] ;  /* 0x00005100ff0f7b82 */ /* 0x000ef00000000800 */
[----:B------:R-:W4:Y:S08]  /*9eb0*/  LDC R0, c[0x0][0x630] ;  /* 0x00018c00ff007b82 */ /* 0x000f300000000800 */
[----:B------:R-:W2:Y:S01]  /*9ec0*/  LDC.64 R12, c[0x0][0x620] ;  /* 0x00018800ff0c7b82 */ /* 0x000ea20000000a00 */
[----:B-1----:R-:W-:-:S04]  /*9ed0*/  ISETP.NE.U32.AND P0, PT, R8, RZ, PT ;  /* 0x000000ff0800720c */ /* 0x002fc80003f05070 */
[----:B------:R-:W-:Y:S02]  /*9ee0*/  ISETP.NE.AND.EX P0, PT, R9, RZ, PT, P0 ;  /* 0x000000ff0900720c */ /* 0x000fe40003f05300 */
[----:B0-----:R-:W-:-:S05]  /*9ef0*/  I2FP.F32.U32 R2, R10 ;  /* 0x0000000a00027245 */ /* 0x001fca0000201000 */
[----:B------:R-:W-:-:S04]  /*9f00*/  FMUL R2, R2, UR4 ;  /* 0x0000000402027c20 */ /* 0x000fc80008400000 */
[----:B------:R0:W1:Y:S02]  /*9f10*/  F2I.U32.TRUNC.NTZ R14, R2 ;  /* 0x00000002000e7305 */ /* 0x000064000020f000 */
[----:B---34-:R-:W-:Y:S05]  /*9f20*/  @!P0 BRA `(.L_x_288) ;  /* 0x0000000000288947 */ /* 0x018fea0003800000 */
[----:B------:R-:W3:Y:S02]  /*9f30*/  LDC R3, c[0x0][0x634] ;  /* 0x00018d00ff037b82 */ /* 0x000ee40000000800 */
[----:B---3--:R-:W-:-:S05]  /*9f40*/  IADD3 R7, P0, R18, R3, RZ ;  /* 0x0000000312077210 */ /* 0x008fca0007f1e0ff */
[----:B------:R-:W-:-:S04]  /*9f50*/  IMAD.X R11, RZ, RZ, R17, P0 ;  /* 0x000000ffff0b7224 */ /* 0x000fc800000e0611 */
[----:B0-----:R-:W-:-:S04]  /*9f60*/  IMAD.WIDE.U32 R2, R11, R8, RZ ;  /* 0x000000080b027225 */ /* 0x001fc800078e00ff */
[----:B------:R-:W-:-:S04]  /*9f70*/  IMAD.WIDE.U32 R4, P0, R7, R9, R2 ;  /* 0x0000000907047225 */ /* 0x000fc80007800002 */
[----:B------:R-:W-:-:S04]  /*9f80*/  IMAD.WIDE.U32 R2, R7, R8, RZ ;  /* 0x0000000807027225 */ /* 0x000fc800078e00ff */
[----:B------:R-:W-:Y:S01]  /*9f90*/  IMAD.X R7, RZ, RZ, RZ, P0 ;  /* 0x000000ffff077224 */ /* 0x000fe200000e06ff */
[----:B------:R-:W-:Y:S01]  /*9fa0*/  IADD3 RZ, P0, R3, R4, RZ ;  /* 0x0000000403ff7210 */ /* 0x000fe20007f1e0ff */
[----:B------:R-:W-:-:S04]  /*9fb0*/  IMAD.MOV.U32 R6, RZ, RZ, R5 ;  /* 0x000000ffff067224 */ /* 0x000fc800078e0005 */
[----:B------:R-:W-:-:S08]  /*9fc0*/  IMAD.WIDE.U32.X R6, R11, R9, R6, P0 ;  /* 0x000000090b067225 */ /* 0x000fd000000e0406 */
.L_x_288:
[----:B------:R-:W3:Y:S01]  /*9fd0*/  LDC.64 R26, c[0x0][0x640] ;  /* 0x00019000ff1a7b82 */ /* 0x000ee20000000a00 */
[-C--:B------:R-:W-:Y:S01]  /*9fe0*/  SHF.R.U64 R11, R6, R0.reuse, R7 ;  /* 0x00000000060b7219 */ /* 0x080fe20000001207 */
[----:B------:R-:W-:Y:S01]  /*9ff0*/  IMAD.MOV.U32 R19, RZ, RZ, R17 ;  /* 0x000000ffff137224 */ /* 0x000fe200078e0011 */
[----:B------:R-:W-:Y:S01]  /*a000*/  SHF.R.U32.HI R0, RZ, R0, R7 ;  /* 0x00000000ff007219 */ /* 0x000fe20000011607 */
[----:B-1----:R-:W-:Y:S01]  /*a010*/  IMAD.MOV R14, RZ, RZ, -R14 ;  /* 0x000000ffff0e7224 */ /* 0x002fe200078e0a0e */
[----:B------:R-:W-:Y:S01]  /*a020*/  IADD3 R5, P0, RZ, -R11, RZ ;  /* 0x8000000bff057210 */ /* 0x000fe20007f1e0ff */
[----:B------:R-:W-:Y:S01]  /*a030*/  ULDC UR4, c[0x0][0x154] ;  /* 0x0000550000047ab9 */ /* 0x000fe20000000800 */
[----:B------:R-:W-:Y:S01]  /*a040*/  IMAD.MOV.U32 R7, RZ, RZ, 0x1 ;  /* 0x00000001ff077424 */ /* 0x000fe200078e00ff */
[----:B------:R-:W1:Y:S01]  /*a050*/  LDC R4, c[0x0][0x618] ;  /* 0x00018600ff047b82 */ /* 0x000e620000000800 */
[----:B------:R-:W-:Y:S02]  /*a060*/  IMAD R22, R15, R14, R10 ;  /* 0x0000000e0f167224 */ /* 0x000fe400078e020a */
[----:B------:R-:W-:-:S04]  /*a070*/  IMAD.X R3, RZ, RZ, ~R0, P0 ;  /* 0x000000ffff037224 */ /* 0x000fc800000e0e00 */
[-C--:B--2---:R-:W-:Y:S01]  /*a080*/  IMAD R0, R3, R12.reuse, RZ ;  /* 0x0000000c03007224 */ /* 0x084fe200078e02ff */
[----:B------:R-:W2:Y:S01]  /*a090*/  LDC R6, c[0x0][0x608] ;  /* 0x00018200ff067b82 */ /* 0x000ea20000000800 */
[----:B0-----:R-:W-:-:S04]  /*a0a0*/  IMAD.WIDE.U32 R2, R5, R12, R18 ;  /* 0x0000000c05027225 */ /* 0x001fc800078e0012 */
[----:B------:R-:W-:Y:S01]  /*a0b0*/  IMAD R5, R5, R13, R0 ;  /* 0x0000000d05057224 */ /* 0x000fe200078e0200 */
[----:B------:R-:W-:Y:S02]  /*a0c0*/  I2FP.F32.U32 R0, R20 ;  /* 0x0000001400007245 */ /* 0x000fe40000201000 */
[----:B------:R-:W0:Y:S01]  /*a0d0*/  LDC R24, c[0x0][0x658] ;  /* 0x00019600ff187b82 */ /* 0x000e220000000800 */
[----:B------:R-:W-:Y:S01]  /*a0e0*/  IMAD.IADD R3, R3, 0x1, R5 ;  /* 0x0000000103037824 */ /* 0x000fe200078e0205 */
[----:B---3--:R-:W-:Y:S01]  /*a0f0*/  ISETP.NE.U32.AND P0, PT, R26, RZ, PT ;  /* 0x000000ff1a00720c */ /* 0x008fe20003f05070 */
[----:B------:R-:W-:Y:S01]  /*a100*/  FMUL R0, R0, UR4 ;  /* 0x0000000400007c20 */ /* 0x000fe20008400000 */
[----:B------:R-:W-:Y:S02]  /*a110*/  IMAD.MOV.U32 R5, RZ, RZ, -0x1 ;  /* 0xffffffffff057424 */ /* 0x000fe400078e00ff */
[----:B------:R-:W-:Y:S01]  /*a120*/  ISETP.NE.AND.EX P0, PT, R27, RZ, PT, P0 ;  /* 0x000000ff1b00720c */ /* 0x000fe20003f05300 */
[----:B------:R3:W4:Y:S01]  /*a130*/  F2I.U32.TRUNC.NTZ R12, R0 ;  /* 0x00000000000c7305 */ /* 0x000722000020f000 */
[----:B------:R-:W3:Y:S01]  /*a140*/  LDC R15, c[0x0][0x148] ;  /* 0x00005200ff0f7b82 */ /* 0x000ee20000000800 */
[----:B-1----:R-:W-:-:S02]  /*a150*/  SHF.R.U64 R10, R2, R4, R3 ;  /* 0x00000004020a7219 */ /* 0x002fc40000001203 */
[----:B------:R-:W-:-:S05]  /*a160*/  SHF.R.U32.HI R3, RZ, R4, R3 ;  /* 0x00000004ff037219 */ /* 0x000fca0000011603 */
[----:B------:R-:W1:Y:S01]  /*a170*/  LDC R14, c[0x0][0x600] ;  /* 0x00018000ff0e7b82 */ /* 0x000e620000000800 */
[-CC-:B--2---:R-:W-:Y:S02]  /*a180*/  SHF.R.U64 R8, R10, R6.reuse, R3.reuse ;  /* 0x000000060a087219 */ /* 0x184fe40000001203 */
[----:B------:R-:W-:-:S05]  /*a190*/  SHF.R.U32.HI R3, RZ, R6, R3 ;  /* 0x00000006ff037219 */ /* 0x000fca0000011603 */
[----:B------:R-:W2:Y:S01]  /*a1a0*/  LDC R21, c[0x0][0x648] ;  /* 0x00019200ff157b82 */ /* 0x000ea20000000800 */
[-CC-:B0-----:R-:W-:Y:S02]  /*a1b0*/  SHF.R.U64 R13, R8, R24.reuse, R3.reuse ;  /* 0x00000018080d7219 */ /* 0x181fe40000001203 */
[-C--:B------:R-:W-:Y:S02]  /*a1c0*/  SHF.L.U32 R5, R5, R24.reuse, RZ ;  /* 0x0000001805057219 */ /* 0x080fe400000006ff */
[-C--:B------:R-:W-:Y:S01]  /*a1d0*/  SHF.R.U32.HI R3, RZ, R24.reuse, R3 ;  /* 0x00000018ff037219 */ /* 0x080fe20000011603 */
[----:B------:R-:W-:Y:S01]  /*a1e0*/  IMAD.MOV.U32 R2, RZ, RZ, R13 ;  /* 0x000000ffff027224 */ /* 0x000fe200078e000d */
[----:B------:R-:W-:Y:S01]  /*a1f0*/  SHF.L.U32 R24, R7, R24, RZ ;  /* 0x0000001807187219 */ /* 0x000fe200000006ff */
[----:B------:R-:W0:Y:S01]  /*a200*/  LDC R25, c[0x0][0x638] ;  /* 0x00018e00ff197b82 */ /* 0x000e220000000800 */
[----:B------:R-:W-:-:S07]  /*a210*/  LOP3.LUT R19, RZ, R5, RZ, 0x33, !PT ;  /* 0x00000005ff137212 */ /* 0x000fce00078e33ff */
[----:B------:R-:W0:Y:S01]  /*a220*/  LDC R28, c[0x0][0x610] ;  /* 0x00018400ff1c7b82 */ /* 0x000e220000000800 */
[----:B----4-:R-:W-:Y:S05]  /*a230*/  @!P0 BRA `(.L_x_289) ;  /* 0x0000000000288947 */ /* 0x010fea0003800000 */
[----:B---3--:R-:W3:Y:S02]  /*a240*/  LDC R0, c[0x0][0x64c] ;  /* 0x00019300ff007b82 */ /* 0x008ee40000000800 */
[----:B---3--:R-:W-:-:S05]  /*a250*/  IADD3 R7, P0, R13, R0, RZ ;  /* 0x000000000d077210 */ /* 0x008fca0007f1e0ff */
        /* <DEDUP_REMOVED lines=8> */
.L_x_289:
[----:B------:R-:W4:Y:S01]  /*a2e0*/  LDC R4, c[0x0][0x65c] ;  /* 0x00019700ff047b82 */ /* 0x000f220000000800 */
[----:B--23--:R-:W-:Y:S01]  /*a2f0*/  SHF.R.U64 R0, R2, R21, R3 ;  /* 0x0000001502007219 */ /* 0x00cfe20000001203 */
[----:B-1----:R-:W-:Y:S01]  /*a300*/  VIADD R3, R14, 0xffffffff ;  /* 0xffffffff0e037836 */ /* 0x002fe20000000000 */
[----:B------:R-:W-:Y:S01]  /*a310*/  LOP3.LUT R19, R8, R19, RZ, 0xc0, !PT ;  /* 0x0000001308137212 */ /* 0x000fe200078ec0ff */
[----:B------:R-:W-:Y:S02]  /*a320*/  IMAD.MOV R12, RZ, RZ, -R12 ;  /* 0x000000ffff0c7224 */ /* 0x000fe400078e0a0c */
[----:B------:R-:W-:Y:S01]  /*a330*/  IMAD.MOV R2, RZ, RZ, -R0 ;  /* 0x000000ffff027224 */ /* 0x000fe200078e0a00 */
[----:B------:R-:W-:Y:S01]  /*a340*/  LOP3.LUT R3, R10, R3, RZ, 0xc0, !PT ;  /* 0x000000030a037212 */ /* 0x000fe200078ec0ff */
[----:B------:R-:W-:Y:S02]  /*a350*/  IMAD R19, R24, R0, R19 ;  /* 0x0000000018137224 */ /* 0x000fe400078e0213 */
[----:B0-----:R-:W-:-:S04]  /*a360*/  IMAD R0, R2, R25, R13 ;  /* 0x0000001902007224 */ /* 0x001fc800078e020d */
[----:B------:R-:W-:Y:S01]  /*a370*/  IMAD R2, R0, R14, R3 ;  /* 0x0000000e00027224 */ /* 0x000fe200078e0203 */
[----:B----4-:R-:W-:Y:S01]  /*a380*/  ISETP.NE.AND P0, PT, R4, 0x1, PT ;  /* 0x000000010400780c */ /* 0x010fe20003f05270 */
[----:B------:R-:W-:-:S05]  /*a390*/  IMAD.MOV.U32 R4, RZ, RZ, 0x1 ;  /* 0x00000001ff047424 */ /* 0x000fca00078e00ff */
[----:B------:R-:W-:-:S07]  /*a3a0*/  PRMT R0, R4, 0x7610, R0 ;  /* 0x0000761004007816 */ /* 0x000fce0000000000 */
[----:B------:R-:W-:-:S04]  /*a3b0*/  @P0 IMAD R22, R15, R12, R20 ;  /* 0x0000000c0f160224 */ /* 0x000fc800078e0214 */
[----:B------:R-:W-:-:S05]  /*a3c0*/  IMAD R19, R19, R28, R22 ;  /* 0x0000001c13137224 */ /* 0x000fca00078e0216 */
[----:B------:R-:W-:Y:S02]  /*a3d0*/  SEL R22, R2, R19, !P0 ;  /* 0x0000001302167207 */ /* 0x000fe40004000000 */
[----:B------:R-:W-:Y:S01]  /*a3e0*/  SEL R19, R19, R2, !P0 ;  /* 0x0000000213137207 */ /* 0x000fe20004000000 */
[----:B------:R-:W-:-:S07]  /*a3f0*/  IMAD.MOV.U32 R2, RZ, RZ, R11 ;  /* 0x000000ffff027224 */ /* 0x000fce00078e000b */
.L_x_287:
[----:B------:R-:W-:Y:S02]  /*a400*/  LOP3.LUT P0, RZ, R0, 0xff, RZ, 0xc0, !PT ;  /* 0x000000ff00ff7812 */ /* 0x000fe4000780c0ff */
[----:B------:R-:W-:-:S11]  /*a410*/  LOP3.LUT R173, R173, 0x1, RZ, 0x3c, !PT ;  /* 0x00000001adad7812 */ /* 0x000fd600078e3cff */
[----:B------:R-:W-:Y:S05]  /*a420*/  @P0 BRA `(.L_x_290) ;  /* 0xffffff7000200947 */ /* 0x000fea000383ffff */
[----:B------:R-:W-:Y:S05]  /*a430*/  EXIT ;  /* 0x000000000000794d */ /* 0x000fea0003800000 */
.L_x_13:
[----:B------:R-:W-:-:S08]  /*a440*/  ISETP.NE.AND P0, PT, R0, RZ, PT ;  /* 0x000000ff0000720c */ /* 0x000fd00003f05270 */
[----:B0-----:R-:W0:-:S00]  /*a450*/  USETMAXREG.DEALLOC.CTAPOOL 0x28 ;  /* 0x00000028000079c8 */ /* 0x001e0000080e0500 */
[----:B------:R-:W-:Y:S05]  /*a460*/  @P0 EXIT ;  /* 0x000000000000094d */ /* 0x000fea0003800000 */
[----:B0-----:R-:W-:Y:S01]  /*a470*/  LOP3.LUT P0, RZ, R8, 0xff, RZ, 0xc0, !PT ;  /* 0x000000ff08ff7812 */ /* 0x001fe2000780c0ff */
[----:B------:R-:W-:Y:S02]  /*a480*/  IMAD.MOV.U32 R0, RZ, RZ, 0x1 ;  /* 0x00000001ff007424 */ /* 0x000fe400078e00ff */
[----:B------:R-:W-:-:S10]  /*a490*/  IMAD.MOV.U32 R7, RZ, RZ, RZ ;  /* 0x000000ffff077224 */ /* 0x000fd400078e00ff */
[----:B------:R-:W-:Y:S05]  /*a4a0*/  @!P0 BRA `(.L_x_291) ;  /* 0x0000000c00248947 */ /* 0x000fea0003800000 */
[----:B------:R-:W-:Y:S01]  /*a4b0*/  LOP3.LUT P0, RZ, R4, 0x1f, RZ, 0xc0, !PT ;  /* 0x0000001f04ff7812 */ /* 0x000fe2000780c0ff */
[----:B------:R-:W-:Y:S01]  /*a4c0*/  ULDC UR5, c[0x0][0x658] ;  /* 0x0001960000057ab9 */ /* 0x000fe20000000800 */
[----:B------:R-:W-:Y:S01]  /*a4d0*/  UMOV UR6, 0xffffffff ;  /* 0xffffffff00067882 */ /* 0x000fe20000000000 */
[----:B------:R-:W-:Y:S01]  /*a4e0*/  BSSY B0, `(.L_x_291) ;  /* 0x00000c5000007945 */ /* 0x000fe20003800000 */
[----:B------:R-:W-:Y:S01]  /*a4f0*/  USHF.L.U32 UR6, UR6, UR5, URZ ;  /* 0x0000000506067299 */ /* 0x000fe2000800063f */
[C---:B------:R-:W-:Y:S01]  /*a500*/  ISETP.NE.AND P2, PT, R3.reuse, RZ, PT ;  /* 0x000000ff0300720c */ /* 0x040fe20003f45270 */
[----:B------:R-:W-:Y:S01]  /*a510*/  IMAD.MOV.U32 R8, RZ, RZ, 0x1 ;  /* 0x00000001ff087424 */ /* 0x000fe200078e00ff */
[----:B------:R-:W-:Y:S01]  /*a520*/  ISETP.NE.OR P0, PT, R3, RZ, !P0 ;  /* 0x000000ff0300720c */ /* 0x000fe20004705670 */
[----:B------:R-:W-:Y:S01]  /*a530*/  IMAD.MOV.U32 R0, RZ, RZ, 0x1 ;  /* 0x00000001ff007424 */ /* 0x000fe200078e00ff */
[----:B------:R-:W-:Y:S01]  /*a540*/  LOP3.LUT R6, R16, 0x2, RZ, 0xfc, !PT ;  /* 0x0000000210067812 */ /* 0x000fe200078efcff */
[----:B------:R-:W-:Y:S01]  /*a550*/  IMAD.MOV.U32 R7, RZ, RZ, RZ ;  /* 0x000000ffff077224 */ /* 0x000fe200078e00ff */
[----:B------:R-:W-:Y:S01]  /*a560*/  ULDC UR4, c[0x0][0x600] ;  /* 0x0001800000047ab9 */ /* 0x000fe20000000800 */
[----:B------:R-:W-:Y:S01]  /*a570*/  UMOV UR7, 0x1 ;  /* 0x0000000100077882 */ /* 0x000fe20000000000 */
[----:B------:R-:W-:-:S02]  /*a580*/  UIADD3 UR19, UR40, 0x1, URZ ;  /* 0x0000000128137890 */ /* 0x000fc4000fffe03f */
[----:B------:R-:W-:Y:S02]  /*a590*/  UIADD3 UR15, UR4, -0x1, URZ ;  /* 0xffffffff040f7890 */ /* 0x000fe4000fffe03f */
[----:B------:R-:W-:Y:S02]  /*a5a0*/  USHF.L.U32 UR17, UR7, UR5, URZ ;  /* 0x0000000507117299 */ /* 0x000fe4000800063f */
[----:B------:R-:W-:Y:S01]  /*a5b0*/  ULOP3.LUT UR16, URZ, UR6, URZ, 0x33, !UPT ;  /* 0x000000063f107292 */ /* 0x000fe2000f8e333f */
[----:B------:R-:W-:-:S11]  /*a5c0*/  ULDC.64 UR20, c[0x0][0x198] ;  /* 0x0000660000147ab9 */ /* 0x000fd60000000a00 */
.L_x_303:
[----:B------:R-:W-:-:S03]  /*a5d0*/  UMOV UR4, 0xffffffff ;  /* 0xffffffff00047882 */ /* 0x000fc60000000000 */
[----:B------:R-:W-:Y:S05]  /*a5e0*/  BRA.DIV UR4, `(.L_x_292) ;  /* 0x0000001204547947 */ /* 0x000fea000b800000 */
[----:B------:R-:W-:-:S13]  /*a5f0*/  ELECT P6, URZ, PT ;  /* 0x00000000003f782f */ /* 0x000fda00038c0000 */
.L_x_319:
[----:B------:R-:W0:Y:S01]  /*a600*/  LDC R3, c[0x0][0x28c] ;  /* 0x0000a300ff037b82 */ /* 0x000e220000000800 */
[----:B------:R-:W-:Y:S01]  /*a610*/  BSSY B1, `(.L_x_293) ;  /* 0x0000037000017945 */ /* 0x000fe20003800000 */
[----:B0-----:R-:W-:-:S13]  /*a620*/  ISETP.LT.OR P6, PT, R3, 0x1, !P6 ;  /* 0x000000010300780c */ /* 0x001fda00077c1670 */
[----:B------:R-:W-:Y:S05]  /*a630*/  @P6 BRA `(.L_x_294) ;  /* 0x0000000000d06947 */ /* 0x000fea0003800000 */
[----:B------:R-:W-:Y:S02]  /*a640*/  IMAD.SHL.U32 R22, R22, 0x100, RZ ;  /* 0x0000010016167824 */ /* 0x000fe400078e00ff */
[----:B------:R-:W-:Y:S02]  /*a650*/  IMAD.SHL.U32 R19, R19, 0x40, RZ ;  /* 0x0000004013137824 */ /* 0x000fe400078e00ff */
[----:B------:R-:W-:Y:S02]  /*a660*/  IMAD.MOV.U32 R12, RZ, RZ, RZ ;  /* 0x000000ffff0c7224 */ /* 0x000fe400078e00ff */
[----:B------:R-:W-:Y:S02]  /*a670*/  IMAD.U32 R13, RZ, RZ, UR19 ;  /* 0x00000013ff0d7e24 */ /* 0x000fe4000f8e00ff */
[----:B------:R-:W-:Y:S02]  /*a680*/  IMAD.MOV.U32 R3, RZ, RZ, R0 ;  /* 0x000000ffff037224 */ /* 0x000fe400078e0000 */
[----:B------:R-:W-:-:S07]  /*a690*/  IMAD.MOV.U32 R4, RZ, RZ, R7 ;  /* 0x000000ffff047224 */ /* 0x000fce00078e0007 */
.L_x_298:
[----:B------:R-:W0:Y:S01]  /*a6a0*/  S2R R10, SR_CgaCtaId ;  /* 0x00000000000a7919 */ /* 0x000e220000008800 */
[----:B------:R-:W-:Y:S01]  /*a6b0*/  MOV R5, 0x400 ;  /* 0x0000040000057802 */ /* 0x000fe20000000f00 */
[----:B------:R-:W1:Y:S03]  /*a6c0*/  @!P2 LDC R9, c[0x0][0x500] ;  /* 0x00014000ff09ab82 */ /* 0x000e660000000800 */
[----:B0-----:R-:W-:Y:S02]  /*a6d0*/  LEA R11, R10, R5, 0x18 ;  /* 0x000000050a0b7211 */ /* 0x001fe400078ec0ff */
[----:B------:R-:W-:-:S03]  /*a6e0*/  SHF.L.U32 R5, R3, 0x1f, RZ ;  /* 0x0000001f03057819 */ /* 0x000fc600000006ff */
[----:B------:R-:W-:-:S04]  /*a6f0*/  IMAD R10, R4, 0x8, R11 ;  /* 0x00000008040a7824 */ /* 0x000fc800078e020b */
[----:B------:R-:W0:Y:S02]  /*a700*/  SYNCS.PHASECHK.TRANS64.TRYWAIT P1, [R10+URZ+0x38], R5 ;  /* 0x000038050a0075a7 */ /* 0x000e24000802017f */
[----:B01----:R-:W-:Y:S05]  /*a710*/  @!P1 BRA `(.L_x_295) ;  /* 0x0000001000289947 */ /* 0x003fea0003800000 */
.L_x_320:
[----:B0-----:R-:W-:Y:S01]  /*a720*/  PRMT R5, R6, 0x9910, RZ ;  /* 0x0000991006057816 */ /* 0x001fe200000000ff */
[----:B------:R0:W-:Y:S03]  /*a730*/  @!P2 SYNCS.ARRIVE.TRANS64 RZ, [R10+URZ], R9 ;  /* 0x000000090affa9a7 */ /* 0x0001e6000800003f */
[----:B------:R-:W-:-:S13]  /*a740*/  ISETP.NE.AND P1, PT, R5, 0x2, PT ;  /* 0x000000020500780c */ /* 0x000fda0003f25270 */
[----:B0-----:R-:W-:Y:S05]  /*a750*/  @P1 BRA `(.L_x_296) ;  /* 0x0000000000041947 */ /* 0x001fea0003800000 */
[----:B------:R-:W-:Y:S01]  /*a760*/  BPT.TRAP 0x1 ;  /* 0x000000040000795c */ /* 0x000fe20000300000 */
.L_x_296:
[----:B------:R-:W-:Y:S05]  /*a770*/  @P0 BRA `(.L_x_297) ;  /* 0x0000000000040947 */ /* 0x000fea0003800000 */
[----:B------:R-:W-:Y:S01]  /*a780*/  BPT.TRAP 0x1 ;  /* 0x000000040000795c */ /* 0x000fe20000300000 */
.L_x_297:
[--C-:B------:R-:W-:Y:S01]  /*a790*/  IMAD R5, R4, 0x2000, R11.reuse ;  /* 0x0000200004057824 */ /* 0x100fe200078e020b */
[----:B------:R-:W-:Y:S01]  /*a7a0*/  R2UR UR9, R10 ;  /* 0x000000000a0972ca */ /* 0x000fe200000e0000 */
[C---:B------:R-:W-:Y:S01]  /*a7b0*/  IMAD R11, R4.reuse, 0x8000, R11 ;  /* 0x00008000040b7824 */ /* 0x040fe200078e020b */
[----:B------:R-:W-:Y:S01]  /*a7c0*/  UIADD3 UR4, UP0, UR20, 0xf0, URZ ;  /* 0x000000f014047890 */ /* 0x000fe2000ff1e03f */
[----:B------:R-:W-:Y:S01]  /*a7d0*/  VIADD R13, R13, 0xffffffff ;  /* 0xffffffff0d0d7836 */ /* 0x000fe20000000000 */
[----:B------:R-:W-:Y:S01]  /*a7e0*/  R2UR UR5, R5 ;  /* 0x00000000050572ca */ /* 0x000fe200000e0000 */
[----:B------:R-:W-:Y:S01]  /*a7f0*/  UIADD3 UR22, UP1, UR20, 0x1f0, URZ ;  /* 0x000001f014167890 */ /* 0x000fe2000ff3e03f */
[----:B------:R-:W-:Y:S01]  /*a800*/  R2UR UR8, R11 ;  /* 0x000000000b0872ca */ /* 0x000fe200000e0000 */
[----:B------:R-:W-:Y:S01]  /*a810*/  VIADD R4, R4, 0x1 ;  /* 0x0000000104047836 */ /* 0x000fe20000000000 */
[----:B------:R-:W-:Y:S01]  /*a820*/  R2UR UR11, R19 ;  /* 0x00000000130b72ca */ /* 0x000fe200000e0000 */
[----:B------:R-:W-:Y:S01]  /*a830*/  UIADD3.X UR23, URZ, UR21, URZ, UP1, !UPT ;  /* 0x000000153f177290 */ /* 0x000fe20008ffe43f */
[----:B------:R-:W-:Y:S01]  /*a840*/  R2UR UR10, R12 ;  /* 0x000000000c0a72ca */ /* 0x000fe200000e0000 */
[----:B------:R-:W-:Y:S01]  /*a850*/  UMOV UR6, 0x0 ;  /* 0x0000000000067882 */ /* 0x000fe20000000000 */
[----:B------:R-:W-:Y:S01]  /*a860*/  R2UR UR12, R2 ;  /* 0x00000000020c72ca */ /* 0x000fe200000e0000 */
[----:B------:R-:W-:Y:S01]  /*a870*/  UMOV UR7, 0x10000000 ;  /* 0x1000000000077882 */ /* 0x000fe20000000000 */
[----:B------:R-:W-:Y:S01]  /*a880*/  R2UR UR18, R22 ;  /* 0x00000000161272ca */ /* 0x000fe200000e0000 */
[----:B------:R-:W-:Y:S01]  /*a890*/  VIADD R12, R12, 0x40 ;  /* 0x000000400c0c7836 */ /* 0x000fe20000000000 */
[----:B------:R-:W-:Y:S01]  /*a8a0*/  ISETP.GT.AND P3, PT, R13, 0x1, PT ;  /* 0x000000010d00780c */ /* 0x000fe20003f64270 */
[----:B------:R-:W-:Y:S01]  /*a8b0*/  UIADD3 UR13, UR5, 0x180, URZ ;  /* 0x00000180050d7890 */ /* 0x000fe2000fffe03f */
[----:B------:R-:W-:Y:S01]  /*a8c0*/  ISETP.NE.AND P1, PT, R4, 0x7, PT ;  /* 0x000000070400780c */ /* 0x000fe20003f25270 */
[----:B------:R-:W-:-:S02]  /*a8d0*/  UIADD3.X UR5, URZ, UR21, URZ, UP0, !UPT ;  /* 0x000000153f057290 */ /* 0x000fc400087fe43f */
[----:B------:R-:W-:Y:S01]  /*a8e0*/  UIADD3 UR14, UR8, 0xe180, URZ ;  /* 0x0000e180080e7890 */ /* 0x000fe2000fffe03f */
[----:B------:R-:W-:Y:S02]  /*a8f0*/  SEL R10, RZ, 0x1, P1 ;  /* 0x00000001ff0a7807 */ /* 0x000fe40000800000 */
[----:B------:R-:W-:Y:S01]  /*a900*/  UMOV UR8, UR13 ;  /* 0x0000000d00087c82 */ /* 0x000fe20008000000 */
[----:B------:R-:W-:Y:S02]  /*a910*/  SEL R4, R4, RZ, P1 ;  /* 0x000000ff04047207 */ /* 0x000fe40000800000 */
[----:B------:R-:W-:Y:S01]  /*a920*/  LOP3.LUT R3, R3, R10, RZ, 0x3c, !PT ;  /* 0x0000000a03037212 */ /* 0x000fe200078e3cff */
[----:B------:R0:W-:Y:S02]  /*a930*/  UTMALDG.3D [UR8], [UR4], desc[UR6] ;  /* 0x00000608040075b4 */ /* 0x0001e40008011000 */
[----:B0-----:R-:W-:Y:S01]  /*a940*/  UMOV UR8, UR14 ;  /* 0x0000000e00087c82 */ /* 0x001fe20008000000 */
[----:B------:R-:W-:-:S02]  /*a950*/  UMOV UR11, UR18 ;  /* 0x00000012000b7c82 */ /* 0x000fc40008000000 */
[----:B------:R0:W-:Y:S02]  /*a960*/  UTMALDG.3D [UR8], [UR22], desc[UR6] ;  /* 0x00000608160075b4 */ /* 0x0001e40008011000 */
[----:B0-----:R-:W-:Y:S05]  /*a970*/  @P3 BRA `(.L_x_298) ;  /* 0xfffffffc00483947 */ /* 0x001fea000383ffff */
.L_x_294:
[----:B------:R-:W-:Y:S05]  /*a980*/  BSYNC B1 ;  /* 0x0000000000017941 */ /* 0x000fea0003800000 */
.L_x_293:
[----:B------:R-:W2:Y:S01]  /*a990*/  LDL.64 R10, [R1] ;  /* 0x00000000010a7983 */ /* 0x000ea20000100a00 */
[----:B------:R-:W-:Y:S01]  /*a9a0*/  LOP3.LUT P4, RZ, R8, 0xff, RZ, 0xc0, !PT ;  /* 0x000000ff08ff7812 */ /* 0x000fe2000788c0ff */
[----:B------:R-:W-:Y:S01]  /*a9b0*/  VIADD R4, R7, UR40 ;  /* 0x0000002807047c36 */ /* 0x000fe20008000000 */
[----:B------:R-:W-:Y:S01]  /*a9c0*/  ULDC.64 UR4, c[0x0][0x650] ;  /* 0x0001940000047ab9 */ /* 0x000fe20000000a00 */
[----:B------:R-:W-:Y:S01]  /*a9d0*/  IMAD.U32 R7, RZ, RZ, UR40 ;  /* 0x00000028ff077e24 */ /* 0x000fe2000f8e00ff */
[----:B------:R-:W-:Y:S01]  /*a9e0*/  UISETP.GE.U32.AND UP0, UPT, UR40, 0x7, UPT ;  /* 0x000000072800788c */ /* 0x000fe2000bf06070 */
[C---:B------:R-:W-:Y:S01]  /*a9f0*/  IMAD.WIDE.U32 R2, R4.reuse, 0x24924925, RZ ;  /* 0x2492492504027825 */ /* 0x040fe200078e00ff */
[C---:B------:R-:W-:Y:S01]  /*aa00*/  ISETP.GT.U32.AND P1, PT, R4.reuse, 0x6, PT ;  /* 0x000000060400780c */ /* 0x040fe20003f24070 */
[----:B------:R-:W-:Y:S02]  /*aa10*/  BSSY B1, `(.L_x_299) ;  /* 0x000006f000017945 */ /* 0x000fe40003800000 */
[----:B------:R-:W-:Y:S01]  /*aa20*/  IMAD.IADD R2, R4, 0x1, -R3 ;  /* 0x0000000104027824 */ /* 0x000fe200078e0a03 */
[----:B------:R-:W-:Y:S01]  /*aa30*/  ISETP.LT.U32.AND P1, PT, R7, 0x7, P1 ;  /* 0x000000070700780c */ /* 0x000fe20000f21070 */
[----:B------:R-:W-:Y:S01]  /*aa40*/  IMAD.MOV.U32 R19, RZ, RZ, -0x1 ;  /* 0xffffffffff137424 */ /* 0x000fe200078e00ff */
[----:B------:R-:W-:Y:S01]  /*aa50*/  PLOP3.LUT P3, PT, PT, PT, UP0, 0x80, 0x0 ;  /* 0x000000000000781c */ /* 0x000fe20003f6f008 */
[----:B------:R-:W0:Y:S01]  /*aa60*/  @P4 S2R R8, SR_CgaCtaId ;  /* 0x0000000000084919 */ /* 0x000e220000008800 */
[----:B------:R-:W-:Y:S01]  /*aa70*/  @P4 MOV R5, 0x400 ;  /* 0x0000040000054802 */ /* 0x000fe20000000f00 */
[----:B------:R-:W-:Y:S01]  /*aa80*/  IMAD.MOV.U32 R22, RZ, RZ, -0x1 ;  /* 0xffffffffff167424 */ /* 0x000fe200078e00ff */
[----:B------:R-:W-:-:S02]  /*aa90*/  LEA.HI R2, R2, R3, RZ, 0x1f ;  /* 0x0000000302027211 */ /* 0x000fc400078ff8ff */
[----:B------:R-:W-:Y:S02]  /*aaa0*/  PRMT R3, RZ, 0x7610, R3 ;  /* 0x00007610ff037816 */ /* 0x000fe40000000003 */
[----:B------:R-:W-:Y:S01]  /*aab0*/  SHF.R.U32.HI R7, RZ, 0x2, R2 ;  /* 0x00000002ff077819 */ /* 0x000fe20000011602 */
[----:B------:R-:W-:Y:S01]  /*aac0*/  IMAD.MOV.U32 R2, RZ, RZ, -0x1 ;  /* 0xffffffffff027424 */ /* 0x000fe200078e00ff */
[----:B0-----:R-:W-:Y:S02]  /*aad0*/  @P4 LEA R8, R8, R5, 0x18 ;  /* 0x0000000508084211 */ /* 0x001fe400078ec0ff */
[----:B------:R-:W-:Y:S02]  /*aae0*/  SEL R5, RZ, 0x1, !P1 ;  /* 0x00000001ff057807 */ /* 0x000fe40004800000 */
[----:B------:R0:W-:Y:S02]  /*aaf0*/  @P4 SYNCS.ARRIVE.TRANS64.A1T0 RZ, [R8+URZ+0xa8], RZ ;  /* 0x0000a8ff08ff49a7 */ /* 0x0001e4000810003f */
[----:B------:R-:W-:-:S04]  /*ab00*/  LOP3.LUT R0, R0, R5, RZ, 0x3c, !PT ;  /* 0x0000000500007212 */ /* 0x000fc800078e3cff */
[----:B------:R-:W-:Y:S01]  /*ab10*/  @P3 LOP3.LUT R0, R0, 0x1, R7, 0x78, !PT ;  /* 0x0000000100003812 */ /* 0x000fe200078e7807 */
[----:B------:R-:W-:Y:S01]  /*ab20*/  IMAD R7, R7, -0x7, R4 ;  /* 0xfffffff907077824 */ /* 0x000fe200078e0204 */
[----:B0-----:R-:W-:Y:S02]  /*ab30*/  PRMT R8, RZ, 0x7610, R8 ;  /* 0x00007610ff087816 */ /* 0x001fe40000000008 */
[----:B--2---:R-:W-:-:S05]  /*ab40*/  IADD3 R18, P1, R18, R10, RZ ;  /* 0x0000000a12127210 */ /* 0x004fca0007f3e0ff */
[----:B------:R-:W-:Y:S01]  /*ab50*/  IMAD.X R17, R17, 0x1, R23, P1 ;  /* 0x0000000111117824 */ /* 0x000fe200008e0617 */
[----:B------:R-:W-:-:S04]  /*ab60*/  ISETP.GE.U32.AND P1, PT, R18, UR4, PT ;  /* 0x0000000412007c0c */ /* 0x000fc8000bf26070 */
[----:B------:R-:W-:-:S13]  /*ab70*/  ISETP.GE.U32.AND.EX P1, PT, R17, UR5, PT, P1 ;  /* 0x0000000511007c0c */ /* 0x000fda000bf26110 */
[----:B------:R-:W-:Y:S05]  /*ab80*/  @P1 BRA `(.L_x_300) ;  /* 0x00000004005c1947 */ /* 0x000fea0003800000 */
[----:B------:R-:W0:Y:S01]  /*ab90*/  S2R R11, SR_CTAID.X ;  /* 0x00000000000b7919 */ /* 0x000e220000002500 */
[----:B------:R-:W-:Y:S01]  /*aba0*/  ULDC.64 UR4, c[0x0][0x628] ;  /* 0x00018a0000047ab9 */ /* 0x000fe20000000a00 */
[----:B------:R-:W1:Y:S01]  /*abb0*/  LDC R12, c[0x0][0x144] ;  /* 0x00005100ff0c7b82 */ /* 0x000e620000000800 */
[----:B------:R-:W-:Y:S01]  /*abc0*/  ISETP.NE.U32.AND P1, PT, RZ, UR4, PT ;  /* 0x00000004ff007c0c */ /* 0x000fe2000bf25070 */
[----:B------:R-:W2:Y:S01]  /*abd0*/  S2R R9, SR_CTAID.Y ;  /* 0x0000000000097919 */ /* 0x000ea20000002600 */
[----:B------:R-:W-:Y:S01]  /*abe0*/  ULDC UR6, c[0x0][0x150] ;  /* 0x0000540000067ab9 */ /* 0x000fe20000000800 */
[----:B------:R-:W-:Y:S01]  /*abf0*/  ULDC UR7, c[0x0][0x630] ;  /* 0x00018c0000077ab9 */ /* 0x000fe20000000800 */
[----:B------:R-:W-:Y:S01]  /*ac00*/  ISETP.NE.AND.EX P1, PT, RZ, UR5, PT, P1 ;  /* 0x00000005ff007c0c */ /* 0x000fe2000bf25310 */
[----:B------:R-:W-:Y:S01]  /*ac10*/  IMAD.MOV.U32 R2, RZ, RZ, R18 ;  /* 0x000000ffff027224 */ /* 0x000fe200078e0012 */
[----:B0-----:R-:W-:-:S05]  /*ac20*/  I2FP.F32.U32 R3, R11 ;  /* 0x0000000b00037245 */ /* 0x001fca0000201000 */
[----:B------:R-:W-:Y:S01]  /*ac30*/  FMUL R14, R3, UR6 ;  /* 0x00000006030e7c20 */ /* 0x000fe20008400000 */
[----:B------:R-:W-:-:S05]  /*ac40*/  IMAD.MOV.U32 R3, RZ, RZ, R17 ;  /* 0x000000ffff037224 */ /* 0x000fca00078e0011 */
[----:B--2---:R-:W-:Y:S05]  /*ac50*/  @!P1 BRA `(.L_x_301) ;  /* 0x0000000000289947 */ /* 0x004fea0003800000 */
[----:B------:R-:W-:Y:S02]  /*ac60*/  ULDC UR6, c[0x0][0x634] ;  /* 0x00018d0000067ab9 */ /* 0x000fe40000000800 */
[----:B------:R-:W-:-:S05]  /*ac70*/  IADD3 R3, P1, R18, UR6, RZ ;  /* 0x0000000612037c10 */ /* 0x000fca000ff3e0ff */
[----:B------:R-:W-:-:S04]  /*ac80*/  IMAD.X R13, RZ, RZ, R17, P1 ;  /* 0x000000ffff0d7224 */ /* 0x000fc800008e0611 */
[----:B------:R-:W-:-:S04]  /*ac90*/  IMAD.WIDE.U32 R4, R13, UR4, RZ ;  /* 0x000000040d047c25 */ /* 0x000fc8000f8e00ff */
[----:B------:R-:W-:-:S04]  /*aca0*/  IMAD.WIDE.U32 R4, P1, R3, UR5, R4 ;  /* 0x0000000503047c25 */ /* 0x000fc8000f820004 */
[----:B------:R-:W-:-:S04]  /*acb0*/  IMAD.WIDE.U32 R2, R3, UR4, RZ ;  /* 0x0000000403027c25 */ /* 0x000fc8000f8e00ff */
[----:B------:R-:W-:Y:S01]  /*acc0*/  IMAD.MOV.U32 R2, RZ, RZ, R5 ;  /* 0x000000ffff027224 */ /* 0x000fe200078e0005 */
[----:B------:R-:W-:Y:S01]  /*acd0*/  IADD3 RZ, P3, R3, R4, RZ ;  /* 0x0000000403ff7210 */ /* 0x000fe20007f7e0ff */
[----:B------:R-:W-:-:S04]  /*ace0*/  IMAD.X R3, RZ, RZ, RZ, P1 ;  /* 0x000000ffff037224 */ /* 0x000fc800008e06ff */
[----:B------:R-:W-:-:S08]  /*acf0*/  IMAD.WIDE.U32.X R2, R13, UR5, R2, P3 ;  /* 0x000000050d027c25 */ /* 0x000fd000098e0402 */
.L_x_301:
[--C-:B------:R-:W-:Y:S01]  /*ad00*/  SHF.R.U64 R10, R2, UR7, R3.reuse ;  /* 0x00000007020a7c19 */ /* 0x100fe20008001203 */
[----:B------:R-:W0:Y:S01]  /*ad10*/  F2I.U32.TRUNC.NTZ R14, R14 ;  /* 0x0000000e000e7305 */ /* 0x000e22000020f000 */
[----:B------:R-:W-:Y:S01]  /*ad20*/  SHF.R.U32.HI R2, RZ, UR7, R3 ;  /* 0x00000007ff027c19 */ /* 0x000fe20008011603 */
[----:B------:R-:W-:Y:S01]  /*ad30*/  ULDC.64 UR4, c[0x0][0x620] ;  /* 0x0001880000047ab9 */ /* 0x000fe20000000a00 */
[----:B------:R-:W-:Y:S01]  /*ad40*/  IADD3 R5, P1, RZ, -R10, RZ ;  /* 0x8000000aff057210 */ /* 0x000fe20007f3e0ff */
[----:B------:R-:W-:Y:S01]  /*ad50*/  IMAD.MOV.U32 R3, RZ, RZ, R17 ;  /* 0x000000ffff037224 */ /* 0x000fe200078e0011 */
[----:B------:R-:W-:-:S03]  /*ad60*/  ULDC.64 UR6, c[0x0][0x640] ;  /* 0x0001900000067ab9 */ /* 0x000fc60000000a00 */
[----:B------:R-:W-:Y:S01]  /*ad70*/  IMAD.X R2, RZ, RZ, ~R2, P1 ;  /* 0x000000ffff027224 */ /* 0x000fe200008e0e02 */
[----:B------:R-:W-:-:S03]  /*ad80*/  ISETP.NE.U32.AND P1, PT, RZ, UR6, PT ;  /* 0x00000006ff007c0c */ /* 0x000fc6000bf25070 */
[----:B------:R-:W-:Y:S01]  /*ad90*/  IMAD R4, R2, UR4, RZ ;  /* 0x0000000402047c24 */ /* 0x000fe2000f8e02ff */
[----:B------:R-:W-:Y:S01]  /*ada0*/  ISETP.NE.AND.EX P1, PT, RZ, UR7, PT, P1 ;  /* 0x00000007ff007c0c */ /* 0x000fe2000bf25310 */
[----:B------:R-:W-:-:S04]  /*adb0*/  IMAD.MOV.U32 R2, RZ, RZ, R18 ;  /* 0x000000ffff027224 */ /* 0x000fc800078e0012 */
[----:B------:R-:W-:Y:S01]  /*adc0*/  IMAD.WIDE.U32 R2, R5, UR4, R2 ;  /* 0x0000000405027c25 */ /* 0x000fe2000f8e0002 */
[----:B------:R-:W-:-:S03]  /*add0*/  ULDC UR4, c[0x0][0x618] ;  /* 0x0001860000047ab9 */ /* 0x000fc60000000800 */
[----:B------:R-:W-:Y:S01]  /*ade0*/  IMAD R5, R5, UR5, R4 ;  /* 0x0000000505057c24 */ /* 0x000fe2000f8e0204 */
[----:B------:R-:W-:Y:S01]  /*adf0*/  ULDC UR5, c[0x0][0x154] ;  /* 0x0000550000057ab9 */ /* 0x000fe20000000800 */
[----:B0-----:R-:W-:Y:S02]  /*ae00*/  IMAD.MOV R4, RZ, RZ, -R14 ;  /* 0x000000ffff047224 */ /* 0x001fe400078e0a0e */
[----:B------:R-:W0:Y:S01]  /*ae10*/  LDC R14, c[0x0][0x148] ;  /* 0x00005200ff0e7b82 */ /* 0x000e220000000800 */
[----:B------:R-:W-:Y:S02]  /*ae20*/  IMAD.IADD R3, R3, 0x1, R5 ;  /* 0x0000000103037824 */ /* 0x000fe400078e0205 */
[----:B-1----:R-:W-:Y:S01]  /*ae30*/  IMAD R11, R12, R4, R11 ;  /* 0x000000040c0b7224 */ /* 0x002fe200078e020b */
[----:B------:R-:W-:Y:S02]  /*ae40*/  I2FP.F32.U32 R4, R9 ;  /* 0x0000000900047245 */ /* 0x000fe40000201000 */
[----:B------:R-:W-:-:S02]  /*ae50*/  SHF.R.U64 R12, R2, UR4, R3 ;  /* 0x00000004020c7c19 */ /* 0x000fc40008001203 */
[----:B------:R-:W-:Y:S01]  /*ae60*/  SHF.R.U32.HI R3, RZ, UR4, R3 ;  /* 0x00000004ff037c19 */ /* 0x000fe20008011603 */
[----:B------:R-:W-:Y:S01]  /*ae70*/  FMUL R4, R4, UR5 ;  /* 0x0000000504047c20 */ /* 0x000fe20008400000 */
[----:B------:R-:W-:Y:S02]  /*ae80*/  ULDC UR4, c[0x0][0x608] ;  /* 0x0001820000047ab9 */ /* 0x000fe40000000800 */
[--C-:B------:R-:W-:Y:S01]  /*ae90*/  SHF.R.U64 R15, R12, UR4, R3.reuse ;  /* 0x000000040c0f7c19 */ /* 0x100fe20008001203 */
[----:B------:R1:W2:Y:S01]  /*aea0*/  F2I.U32.TRUNC.NTZ R20, R4 ;  /* 0x0000000400147305 */ /* 0x0002a2000020f000 */
[----:B------:R-:W-:Y:S01]  /*aeb0*/  SHF.R.U32.HI R2, RZ, UR4, R3 ;  /* 0x00000004ff027c19 */ /* 0x000fe20008011603 */
[----:B------:R-:W-:-:S03]  /*aec0*/  ULDC UR4, c[0x0][0x658] ;  /* 0x0001960000047ab9 */ /* 0x000fc60000000800 */
[--C-:B------:R-:W-:Y:S02]  /*aed0*/  SHF.R.U64 R13, R15, UR4, R2.reuse ;  /* 0x000000040f0d7c19 */ /* 0x100fe40008001202 */
[----:B------:R-:W-:-:S03]  /*aee0*/  SHF.R.U32.HI R19, RZ, UR4, R2 ;  /* 0x00000004ff137c19 */ /* 0x000fc60008011602 */
[----:B------:R-:W-:Y:S02]  /*aef0*/  IMAD.MOV.U32 R2, RZ, RZ, R13 ;  /* 0x000000ffff027224 */ /* 0x000fe400078e000d */
[----:B------:R-:W-:Y:S01]  /*af00*/  IMAD.MOV.U32 R3, RZ, RZ, R19 ;  /* 0x000000ffff037224 */ /* 0x000fe200078e0013 */
[----:B-1----:R-:W-:Y:S06]  /*af10*/  @!P1 BRA `(.L_x_302) ;  /* 0x0000000000289947 */ /* 0x002fec0003800000 */
        /* <DEDUP_REMOVED lines=10> */
.L_x_302:
[----:B------:R-:W1:Y:S01]  /*afc0*/  LDC R4, c[0x0][0x65c] ;  /* 0x00019700ff047b82 */ /* 0x000e620000000800 */
[----:B------:R-:W-:Y:S01]  /*afd0*/  ULDC UR4, c[0x0][0x648] ;  /* 0x0001920000047ab9 */ /* 0x000fe20000000800 */
[----:B------:R-:W-:Y:S01]  /*afe0*/  LOP3.LUT R15, R15, UR16, RZ, 0xc0, !PT ;  /* 0x000000100f0f7c12 */ /* 0x000fe2000f8ec0ff */
[----:B--2---:R-:W-:Y:S01]  /*aff0*/  IMAD.MOV R20, RZ, RZ, -R20 ;  /* 0x000000ffff147224 */ /* 0x004fe200078e0a14 */
[----:B------:R-:W-:Y:S01]  /*b000*/  SHF.R.U64 R2, R2, UR4, R3 ;  /* 0x0000000402027c19 */ /* 0x000fe20008001203 */
[----:B------:R-:W-:Y:S01]  /*b010*/  ULDC UR4, c[0x0][0x638] ;  /* 0x00018e0000047ab9 */ /* 0x000fe20000000800 */
[----:B------:R-:W-:Y:S01]  /*b020*/  LOP3.LUT R12, R12, UR15, RZ, 0xc0, !PT ;  /* 0x0000000f0c0c7c12 */ /* 0x000fe2000f8ec0ff */
[----:B------:R-:W-:Y:S01]  /*b030*/  ULDC UR5, c[0x0][0x610] ;  /* 0x0001840000057ab9 */ /* 0x000fe20000000800 */
[----:B------:R-:W-:Y:S01]  /*b040*/  IMAD.MOV.U32 R3, RZ, RZ, 0x1 ;  /* 0x00000001ff037424 */ /* 0x000fe200078e00ff */
[----:B-1----:R-:W-:Y:S01]  /*b050*/  ISETP.NE.AND P1, PT, R4, 0x1, PT ;  /* 0x000000010400780c */ /* 0x002fe20003f25270 */
[----:B------:R-:W-:-:S02]  /*b060*/  IMAD.MOV R4, RZ, RZ, -R2 ;  /* 0x000000ffff047224 */ /* 0x000fc400078e0a02 */
[----:B------:R-:W-:Y:S02]  /*b070*/  IMAD R2, R2, UR17, R15 ;  /* 0x0000001102027c24 */ /* 0x000fe4000f8e020f */
[----:B------:R-:W-:Y:S01]  /*b080*/  IMAD R13, R4, UR4, R13 ;  /* 0x00000004040d7c24 */ /* 0x000fe2000f8e020d */
[----:B------:R-:W-:-:S07]  /*b090*/  ULDC UR4, c[0x0][0x600] ;  /* 0x0001800000047ab9 */ /* 0x000fce0000000800 */
[----:B0-----:R-:W-:-:S04]  /*b0a0*/  @P1 IMAD R11, R14, R20, R9 ;  /* 0x000000140e0b1224 */ /* 0x001fc800078e0209 */
[----:B------:R-:W-:Y:S02]  /*b0b0*/  IMAD R11, R2, UR5, R11 ;  /* 0x00000005020b7c24 */ /* 0x000fe4000f8e020b */
[----:B------:R-:W-:-:S05]  /*b0c0*/  IMAD R2, R13, UR4, R12 ;  /* 0x000000040d027c24 */ /* 0x000fca000f8e020c */
[----:B------:R-:W-:Y:S02]  /*b0d0*/  SEL R22, R2, R11, !P1 ;  /* 0x0000000b02167207 */ /* 0x000fe40004800000 */
[----:B------:R-:W-:Y:S01]  /*b0e0*/  SEL R19, R11, R2, !P1 ;  /* 0x000000020b137207 */ /* 0x000fe20004800000 */
[----:B------:R-:W-:-:S07]  /*b0f0*/  IMAD.MOV.U32 R2, RZ, RZ, R10 ;  /* 0x000000ffff027224 */ /* 0x000fce00078e000a */
.L_x_300:
[----:B------:R-:W-:Y:S05]  /*b100*/  BSYNC B1 ;  /* 0x0000000000017941 */ /* 0x000fea0003800000 */
.L_x_299:
[----:B------:R-:W-:-:S13]  /*b110*/  LOP3.LUT P1, RZ, R3, 0xff, RZ, 0xc0, !PT ;  /* 0x000000ff03ff7812 */ /* 0x000fda000782c0ff */
[----:B------:R-:W-:Y:S05]  /*b120*/  @P1 BRA `(.L_x_303) ;  /* 0xfffffff400281947 */ /* 0x000fea000383ffff */
[----:B------:R-:W-:Y:S05]  /*b130*/  BSYNC B0 ;  /* 0x0000000000007941 */ /* 0x000fea0003800000 */
.L_x_291:
[----:B------:R-:W-:-:S03]  /*b140*/  UMOV UR4, 0xffffffff ;  /* 0xffffffff00047882 */ /* 0x000fc60000000000 */
[----:B------:R-:W-:Y:S05]  /*b150*/  BRA.DIV UR4, `(.L_x_304) ;  /* 0x0000000604ac7947 */ /* 0x000fea000b800000 */
[----:B------:R-:W-:-:S13]  /*b160*/  ELECT P6, URZ, PT ;  /* 0x00000000003f782f */ /* 0x000fda00038c0000 */
.L_x_323:
[----:B------:R-:W-:Y:S04]  /*b170*/  BSSY B0, `(.L_x_305) ;  /* 0x0000046000007945 */ /* 0x000fe80003800000 */
[----:B------:R-:W-:Y:S05]  /*b180*/  @!P6 BRA `(.L_x_306) ;  /* 0x000000040010e947 */ /* 0x000fea0003800000 */
[----:B------:R-:W-:-:S04]  /*b190*/  LOP3.LUT R16, R16, 0x2, RZ, 0xfc, !PT ;  /* 0x0000000210107812 */ /* 0x000fc800078efcff */
[----:B------:R-:W-:-:S13]  /*b1a0*/  ISETP.NE.AND P0, PT, R16, 0x3, PT ;  /* 0x000000031000780c */ /* 0x000fda0003f05270 */
[----:B------:R-:W-:Y:S05]  /*b1b0*/  @!P0 BRA `(.L_x_307) ;  /* 0x0000000000048947 */ /* 0x000fea0003800000 */
[----:B------:R-:W-:Y:S01]  /*b1c0*/  BPT.TRAP 0x1 ;  /* 0x000000040000795c */ /* 0x000fe20000300000 */
.L_x_307:
[----:B------:R-:W0:Y:S01]  /*b1d0*/  S2R R3, SR_CgaCtaId ;  /* 0x0000000000037919 */ /* 0x000e220000008800 */
[----:B------:R-:W-:Y:S02]  /*b1e0*/  MOV R2, 0x400 ;  /* 0x0000040000027802 */ /* 0x000fe40000000f00 */
[----:B------:R-:W-:Y:S02]  /*b1f0*/  SHF.L.U32 R4, R0, 0x1f, RZ ;  /* 0x0000001f00047819 */ /* 0x000fe400000006ff */
[----:B0-----:R-:W-:-:S05]  /*b200*/  LEA R2, R3, R2, 0x18 ;  /* 0x0000000203027211 */ /* 0x001fca00078ec0ff */
[----:B------:R-:W-:-:S04]  /*b210*/  VIADD R2, R2, 0x38 ;  /* 0x0000003802027836 */ /* 0x000fc80000000000 */
[C---:B------:R-:W-:Y:S02]  /*b220*/  IMAD R9, R7.reuse, 0x8, R2 ;  /* 0x0000000807097824 */ /* 0x040fe400078e0202 */
[----:B------:R-:W-:Y:S02]  /*b230*/  VIADD R7, R7, 0x1 ;  /* 0x0000000107077836 */ /* 0x000fe40000000000 */
[----:B------:R-:W0:Y:S03]  /*b240*/  SYNCS.PHASECHK.TRANS64.TRYWAIT P0, [R9+URZ], R4 ;  /* 0x00000004090075a7 */ /* 0x000e26000800017f */
[----:B------:R-:W-:-:S04]  /*b250*/  ISETP.NE.AND P1, PT, R7, 0x7, PT ;  /* 0x000000070700780c */ /* 0x000fc80003f25270 */
[----:B------:R-:W-:Y:S02]  /*b260*/  SEL R3, RZ, 0x1, P1 ;  /* 0x00000001ff037807 */ /* 0x000fe40000800000 */
[----:B------:R-:W-:Y:S02]  /*b270*/  SEL R7, R7, RZ, P1 ;  /* 0x000000ff07077207 */ /* 0x000fe40000800000 */
[----:B------:R-:W-:-:S03]  /*b280*/  LOP3.LUT R6, R0, R3, RZ, 0x3c, !PT ;  /* 0x0000000300067212 */ /* 0x000fc600078e3cff */
[----:B------:R-:W-:Y:S01]  /*b290*/  IMAD R8, R7, 0x8, R2 ;  /* 0x0000000807087824 */ /* 0x000fe200078e0202 */
[----:B------:R-:W-:Y:S01]  /*b2a0*/  SHF.L.U32 R5, R6, 0x1f, RZ ;  /* 0x0000001f06057819 */ /* 0x000fe200000006ff */
[----:B0-----:R-:W-:Y:S06]  /*b2b0*/  @!P0 BRA `(.L_x_308) ;  /* 0x0000000400748947 */ /* 0x001fec0003800000 */
.L_x_324:
[----:B------:R-:W1:Y:S01]  /*b2c0*/  SYNCS.PHASECHK.TRANS64.TRYWAIT P0, [R8+URZ], R5 ;  /* 0x00000005080075a7 */ /* 0x000e62000800017f */
[----:B------:R-:W-:-:S05]  /*b2d0*/  VIADD R0, R7, 0x1 ;  /* 0x0000000107007836 */ /* 0x000fca0000000000 */
[----:B------:R-:W-:-:S04]  /*b2e0*/  ISETP.NE.AND P1, PT, R0, 0x7, PT ;  /* 0x000000070000780c */ /* 0x000fc80003f25270 */
[----:B------:R-:W-:Y:S02]  /*b2f0*/  SEL R3, RZ, 0x1, P1 ;  /* 0x00000001ff037807 */ /* 0x000fe40000800000 */
[----:B------:R-:W-:Y:S02]  /*b300*/  SEL R7, R0, RZ, P1 ;  /* 0x000000ff00077207 */ /* 0x000fe40000800000 */
[----:B------:R-:W-:-:S03]  /*b310*/  LOP3.LUT R6, R6, R3, RZ, 0x3c, !PT ;  /* 0x0000000306067212 */ /* 0x000fc600078e3cff */
[----:B0-----:R-:W-:Y:S01]  /*b320*/  IMAD R9, R7, 0x8, R2 ;  /* 0x0000000807097824 */ /* 0x001fe200078e0202 */
[----:B------:R-:W-:Y:S01]  /*b330*/  SHF.L.U32 R4, R6, 0x1f, RZ ;  /* 0x0000001f06047819 */ /* 0x000fe200000006ff */
[----:B-1----:R-:W-:Y:S06]  /*b340*/  @!P0 BRA `(.L_x_309) ;  /* 0x0000000400648947 */ /* 0x002fec0003800000 */
.L_x_325:
        /* <DEDUP_REMOVED lines=9> */
.L_x_326:
        /* <DEDUP_REMOVED lines=9> */
.L_x_327:
[----:B------:R-:W1:Y:S01]  /*b470*/  SYNCS.PHASECHK.TRANS64.TRYWAIT P0, [R9+URZ], R4 ;  /* 0x00000004090075a7 */ /* 0x000e62000800017f */
[----:B------:R-:W-:-:S05]  /*b480*/  VIADD R0, R7, 0x1 ;  /* 0x0000000107007836 */ /* 0x000fca0000000000 */
[----:B------:R-:W-:-:S04]  /*b490*/  ISETP.NE.AND P1, PT, R0, 0x7, PT ;  /* 0x000000070000780c */ /* 0x000fc80003f25270 */
[----:B------:R-:W-:Y:S02]  /*b4a0*/  SEL R3, RZ, 0x1, P1 ;  /* 0x00000001ff037807 */ /* 0x000fe40000800000 */
[----:B------:R-:W-:Y:S02]  /*b4b0*/  SEL R7, R0, RZ, P1 ;  /* 0x000000ff00077207 */ /* 0x000fe40000800000 */
[----:B------:R-:W-:-:S03]  /*b4c0*/  LOP3.LUT R11, R6, R3, RZ, 0x3c, !PT ;  /* 0x00000003060b7212 */ /* 0x000fc600078e3cff */
[----:B------:R-:W-:Y:S01]  /*b4d0*/  IMAD R6, R7, 0x8, R2 ;  /* 0x0000000807067824 */ /* 0x000fe200078e0202 */
[----:B0-----:R-:W-:Y:S01]  /*b4e0*/  SHF.L.U32 R5, R11, 0x1f, RZ ;  /* 0x0000001f0b057819 */ /* 0x001fe200000006ff */
[----:B-1----:R-:W-:Y:S06]  /*b4f0*/  @!P0 BRA `(.L_x_312) ;  /* 0x0000000400348947 */ /* 0x002fec0003800000 */
.L_x_328:
[----:B------:R-:W1:Y:S01]  /*b500*/  SYNCS.PHASECHK.TRANS64.TRYWAIT P0, [R6+URZ], R5 ;  /* 0x00000005060075a7 */ /* 0x000e62000800017f */
[----:B------:R-:W-:-:S05]  /*b510*/  VIADD R0, R7, 0x1 ;  /* 0x0000000107007836 */ /* 0x000fca0000000000 */
[----:B------:R-:W-:-:S04]  /*b520*/  ISETP.NE.AND P1, PT, R0, 0x7, PT ;  /* 0x000000070000780c */ /* 0x000fc80003f25270 */
[----:B0-----:R-:W-:Y:S02]  /*b530*/  SEL R4, RZ, 0x1, P1 ;  /* 0x00000001ff047807 */ /* 0x001fe40000800000 */
[----:B------:R-:W-:Y:S02]  /*b540*/  SEL R3, R0, RZ, P1 ;  /* 0x000000ff00037207 */ /* 0x000fe40000800000 */
[----:B------:R-:W-:Y:S01]  /*b550*/  LOP3.LUT R0, R11, R4, RZ, 0x3c, !PT ;  /* 0x000000040b007212 */ /* 0x000fe200078e3cff */
[----:B-1----:R-:W-:Y:S06]  /*b560*/  @!P0 BRA `(.L_x_313) ;  /* 0x00000004002c8947 */ /* 0x002fec0003800000 */
.L_x_329:
[----:B------:R-:W-:Y:S01]  /*b570*/  IMAD R3, R3, 0x8, R2 ;  /* 0x0000000803037824 */ /* 0x000fe200078e0202 */
[----:B------:R-:W-:-:S07]  /*b580*/  SHF.L.U32 R0, R0, 0x1f, RZ ;  /* 0x0000001f00007819 */ /* 0x000fce00000006ff */
.L_x_314:
[----:B-1----:R1:W2:Y:S02]  /*b590*/  SYNCS.PHASECHK.TRANS64.TRYWAIT P0, [R3+URZ], R0 ;  /* 0x00000000030075a7 */ /* 0x0022a4000800017f */
[----:B--2---:R-:W-:Y:S05]  /*b5a0*/  @!P0 NANOSLEEP.SYNCS 0x989680 ;  /* 0x009896800000895d */ /* 0x004fea0003900000 */
[----:B------:R-:W2:Y:S02]  /*b5b0*/  @!P0 SYNCS.PHASECHK.TRANS64 P0, [R3+URZ], R0 ;  /* 0x00000000030085a7 */ /* 0x000ea4000800007f */
[----:B--2---:R-:W-:Y:S05]  /*b5c0*/  @!P0 BRA `(.L_x_314) ;  /* 0xfffffffc00f08947 */ /* 0x004fea000383ffff */
.L_x_306:
[----:B------:R-:W-:Y:S05]  /*b5d0*/  BSYNC B0 ;  /* 0x0000000000007941 */ /* 0x000fea0003800000 */
.L_x_305:
[----:B------:R-:W-:Y:S05]  /*b5e0*/  EXIT ;  /* 0x000000000000794d */ /* 0x000fea0003800000 */
.L_x_15:
[----:B-1----:R1:W2:Y:S02]  /*b5f0*/  SYNCS.PHASECHK.TRANS64.TRYWAIT P0, [R159+URZ], R0 ;  /* 0x000000009f0075a7 */ /* 0x0022a4000800017f */
[----:B--2---:R-:W-:Y:S05]  /*b600*/  @!P0 NANOSLEEP.SYNCS 0x989680 ;  /* 0x009896800000895d */ /* 0x004fea0003900000 */
[----:B------:R-:W2:Y:S02]  /*b610*/  @!P0 SYNCS.PHASECHK.TRANS64 P0, [R159+URZ], R0 ;  /* 0x000000009f0085a7 */ /* 0x000ea4000800007f */
[----:B--2---:R-:W-:Y:S05]  /*b620*/  @!P0 BRA `(.L_x_15) ;  /* 0xfffffffc00f08947 */ /* 0x004fea000383ffff */
[----:B------:R-:W-:Y:S05]  /*b630*/  BRA `(.L_x_315) ;  /* 0xffffff5c00b07947 */ /* 0x000fea000383ffff */
.L_x_20:
[----:B--2---:R2:W3:Y:S02]  /*b640*/  SYNCS.PHASECHK.TRANS64.TRYWAIT P1, [R3+URZ], R0 ;  /* 0x00000000030075a7 */ /* 0x0044e4000802017f */
[----:B---3--:R-:W-:Y:S05]  /*b650*/  @!P1 NANOSLEEP.SYNCS 0x989680 ;  /* 0x009896800000995d */ /* 0x008fea0003900000 */
[----:B------:R-:W3:Y:S02]  /*b660*/  @!P1 SYNCS.PHASECHK.TRANS64 P1, [R3+URZ], R0 ;  /* 0x00000000030095a7 */ /* 0x000ee4000802007f */
[----:B---3--:R-:W-:Y:S05]  /*b670*/  @!P1 BRA `(.L_x_20) ;  /* 0xfffffffc00f09947 */ /* 0x008fea000383ffff */
[----:B------:R-:W-:Y:S05]  /*b680*/  BRA `(.L_x_19) ;  /* 0xffffff60001c7947 */ /* 0x000fea000383ffff */
.L_x_25:
[----:B--2---:R-:W-:-:S04]  /*b690*/  IMAD.U32 R4, RZ, RZ, UR4 ;  /* 0x00000004ff047e24 */ /* 0x004fc8000f8e00ff */
[----:B------:R2:W3:Y:S03]  /*b6a0*/  SYNCS.PHASECHK.TRANS64.TRYWAIT P1, [R4+URZ], R3 ;  /* 0x00000003040075a7 */ /* 0x0004e6000802017f */
[----:B---3--:R-:W-:Y:S05]  /*b6b0*/  @!P1 NANOSLEEP.SYNCS 0x989680 ;  /* 0x009896800000995d */ /* 0x008fea0003900000 */
[----:B------:R-:W3:Y:S02]  /*b6c0*/  @!P1 SYNCS.PHASECHK.TRANS64 P1, [R4+URZ], R3 ;  /* 0x00000003040095a7 */ /* 0x000ee4000802007f */
[----:B---3--:R-:W-:Y:S05]  /*b6d0*/  @!P1 BRA `(.L_x_25) ;  /* 0xfffffffc00ec9947 */ /* 0x008fea000383ffff */
[----:B------:R-:W-:Y:S05]  /*b6e0*/  BRA `(.L_x_24) ;  /* 0xffffff6000f87947 */ /* 0x000fea000383ffff */
.L_x_31:
[----:B-1----:R1:W2:Y:S02]  /*b6f0*/  SYNCS.PHASECHK.TRANS64.TRYWAIT P0, [R159+URZ+0x10], R0 ;  /* 0x000010009f0075a7 */ /* 0x0022a4000800017f */
[----:B--2---:R-:W-:Y:S05]  /*b700*/  @!P0 NANOSLEEP.SYNCS 0x989680 ;  /* 0x009896800000895d */ /* 0x004fea0003900000 */
[----:B------:R-:W2:Y:S02]  /*b710*/  @!P0 SYNCS.PHASECHK.TRANS64 P0, [R159+URZ+0x10], R0 ;  /* 0x000010009f0085a7 */ /* 0x000ea4000800007f */
[----:B--2---:R-:W-:Y:S05]  /*b720*/  @!P0 BRA `(.L_x_31) ;  /* 0xfffffffc00f08947 */ /* 0x004fea000383ffff */
[----:B------:R-:W-:Y:S05]  /*b730*/  BRA `(.L_x_316) ;  /* 0xffffff68004c7947 */ /* 0x000fea000383ffff */
.L_x_292:
[----:B------:R-:W-:Y:S01]  /*b740*/  BSSY B1, `(.L_x_317) ;  /* 0x0000006000017945 */ /* 0x000fe20003800000 */
[----:B------:R-:W-:-:S07]  /*b750*/  IMAD.MOV.U32 R15, RZ, RZ, -0x1 ;  /* 0xffffffffff0f7424 */ /* 0x000fce00078e00ff */
[----:B-----5:R-:W-:Y:S05]  /*b760*/  WARPSYNC.COLLECTIVE R15, `(.L_x_318) ;  /* 0x000000000f0c7348 */ /* 0x020fea0003c00000 */
[----:B------:R-:W-:Y:S02]  /*b770*/  ELECT P6, UR62, PT ;  /* 0x00000000003e782f */ /* 0x000fe400038c0000 */
[----:B------:R-:W-:Y:S01]  /*b780*/  MOV R14, UR62 ;  /* 0x0000003e000e7c02 */ /* 0x000fe20008000f00 */
[----:B-----5:R-:W-:Y:S10]  /*b790*/  ENDCOLLECTIVE ;  /* 0x000000000000791b */ /* 0x020ff40003800000 */
.L_x_318:
[----:B------:R-:W-:Y:S05]  /*b7a0*/  BSYNC B1 ;  /* 0x0000000000017941 */ /* 0x000fea0003800000 */
.L_x_317:
[----:B------:R-:W-:Y:S05]  /*b7b0*/  BRA `(.L_x_319) ;  /* 0xffffffec00907947 */ /* 0x000fea000383ffff */
.L_x_295:
[----:B0-----:R0:W1:Y:S02]  /*b7c0*/  SYNCS.PHASECHK.TRANS64.TRYWAIT P1, [R10+URZ+0x38], R5 ;  /* 0x000038050a0075a7 */ /* 0x001064000802017f */
[----:B-1----:R-:W-:Y:S05]  /*b7d0*/  @!P1 NANOSLEEP.SYNCS 0x989680 ;  /* 0x009896800000995d */ /* 0x002fea0003900000 */
[----:B------:R-:W1:Y:S02]  /*b7e0*/  @!P1 SYNCS.PHASECHK.TRANS64 P1, [R10+URZ+0x38], R5 ;  /* 0x000038050a0095a7 */ /* 0x000e64000802007f */
[----:B-1----:R-:W-:Y:S05]  /*b7f0*/  @!P1 BRA `(.L_x_295) ;  /* 0xfffffffc00f09947 */ /* 0x002fea000383ffff */
[----:B------:R-:W-:Y:S05]  /*b800*/  BRA `(.L_x_320) ;  /* 0xffffffec00c47947 */ /* 0x000fea000383ffff */
.L_x_304:
[----:B------:R-:W-:Y:S01]  /*b810*/  BSSY B0, `(.L_x_321) ;  /* 0x0000006000007945 */ /* 0x000fe20003800000 */
[----:B------:R-:W-:-:S07]  /*b820*/  IMAD.MOV.U32 R15, RZ, RZ, -0x1 ;  /* 0xffffffffff0f7424 */ /* 0x000fce00078e00ff */
[----:B-----5:R-:W-:Y:S05]  /*b830*/  WARPSYNC.COLLECTIVE R15, `(.L_x_322) ;  /* 0x000000000f0c7348 */ /* 0x020fea0003c00000 */
[----:B------:R-:W-:Y:S02]  /*b840*/  ELECT P6, UR62, PT ;  /* 0x00000000003e782f */ /* 0x000fe400038c0000 */
[----:B------:R-:W-:Y:S01]  /*b850*/  MOV R14, UR62 ;  /* 0x0000003e000e7c02 */ /* 0x000fe20008000f00 */
[----:B-----5:R-:W-:Y:S10]  /*b860*/  ENDCOLLECTIVE ;  /* 0x000000000000791b */ /* 0x020ff40003800000 */
.L_x_322:
[----:B------:R-:W-:Y:S05]  /*b870*/  BSYNC B0 ;  /* 0x0000000000007941 */ /* 0x000fea0003800000 */
.L_x_321:
[----:B------:R-:W-:Y:S05]  /*b880*/  BRA `(.L_x_323) ;  /* 0xfffffff800387947 */ /* 0x000fea000383ffff */
.L_x_308:
[----:B0-----:R0:W1:Y:S02]  /*b890*/  SYNCS.PHASECHK.TRANS64.TRYWAIT P0, [R9+URZ], R4 ;  /* 0x00000004090075a7 */ /* 0x001064000800017f */
[----:B-1----:R-:W-:Y:S05]  /*b8a0*/  @!P0 NANOSLEEP.SYNCS 0x989680 ;  /* 0x009896800000895d */ /* 0x002fea0003900000 */
[----:B------:R-:W1:Y:S02]  /*b8b0*/  @!P0 SYNCS.PHASECHK.TRANS64 P0, [R9+URZ], R4 ;  /* 0x00000004090085a7 */ /* 0x000e64000800007f */
[----:B-1----:R-:W-:Y:S05]  /*b8c0*/  @!P0 BRA `(.L_x_308) ;  /* 0xfffffffc00f08947 */ /* 0x002fea000383ffff */
[----:B------:R-:W-:Y:S05]  /*b8d0*/  BRA `(.L_x_324) ;  /* 0xfffffff800787947 */ /* 0x000fea000383ffff */
.L_x_309:
[----:B0-----:R0:W1:Y:S02]  /*b8e0*/  SYNCS.PHASECHK.TRANS64.TRYWAIT P0, [R8+URZ], R5 ;  /* 0x00000005080075a7 */ /* 0x001064000800017f */
[----:B-1----:R-:W-:Y:S05]  /*b8f0*/  @!P0 NANOSLEEP.SYNCS 0x989680 ;  /* 0x009896800000895d */ /* 0x002fea0003900000 */
[----:B------:R-:W1:Y:S02]  /*b900*/  @!P0 SYNCS.PHASECHK.TRANS64 P0, [R8+URZ], R5 ;  /* 0x00000005080085a7 */ /* 0x000e64000800007f */
[----:B-1----:R-:W-:Y:S05]  /*b910*/  @!P0 BRA `(.L_x_309) ;  /* 0xfffffffc00f08947 */ /* 0x002fea000383ffff */
[----:B------:R-:W-:Y:S05]  /*b920*/  BRA `(.L_x_325) ;  /* 0xfffffff800887947 */ /* 0x000fea000383ffff */
.L_x_310:
[----:B0-----:R0:W1:Y:S02]  /*b930*/  SYNCS.PHASECHK.TRANS64.TRYWAIT P0, [R9+URZ], R4 ;  /* 0x00000004090075a7 */ /* 0x001064000800017f */
[----:B-1----:R-:W-:Y:S05]  /*b940*/  @!P0 NANOSLEEP.SYNCS 0x989680 ;  /* 0x009896800000895d */ /* 0x002fea0003900000 */
[----:B------:R-:W1:Y:S02]  /*b950*/  @!P0 SYNCS.PHASECHK.TRANS64 P0, [R9+URZ], R4 ;  /* 0x00000004090085a7 */ /* 0x000e64000800007f */
[----:B-1----:R-:W-:Y:S05]  /*b960*/  @!P0 BRA `(.L_x_310) ;  /* 0xfffffffc00f08947 */ /* 0x002fea000383ffff */
[----:B------:R-:W-:Y:S05]  /*b970*/  BRA `(.L_x_326) ;  /* 0xfffffff800987947 */ /* 0x000fea000383ffff */
.L_x_311:
[----:B0-----:R0:W1:Y:S02]  /*b980*/  SYNCS.PHASECHK.TRANS64.TRYWAIT P0, [R8+URZ], R5 ;  /* 0x00000005080075a7 */ /* 0x001064000800017f */
[----:B-1----:R-:W-:Y:S05]  /*b990*/  @!P0 NANOSLEEP.SYNCS 0x989680 ;  /* 0x009896800000895d */ /* 0x002fea0003900000 */
[----:B------:R-:W1:Y:S02]  /*b9a0*/  @!P0 SYNCS.PHASECHK.TRANS64 P0, [R8+URZ], R5 ;  /* 0x00000005080085a7 */ /* 0x000e64000800007f */
[----:B-1----:R-:W-:Y:S05]  /*b9b0*/  @!P0 BRA `(.L_x_311) ;  /* 0xfffffffc00f08947 */ /* 0x002fea000383ffff */
[----:B------:R-:W-:Y:S05]  /*b9c0*/  BRA `(.L_x_327) ;  /* 0xfffffff800a87947 */ /* 0x000fea000383ffff */
.L_x_312:
[----:B0-----:R0:W1:Y:S02]  /*b9d0*/  SYNCS.PHASECHK.TRANS64.TRYWAIT P0, [R9+URZ], R4 ;  /* 0x00000004090075a7 */ /* 0x001064000800017f */
[----:B-1----:R-:W-:Y:S05]  /*b9e0*/  @!P0 NANOSLEEP.SYNCS 0x989680 ;  /* 0x009896800000895d */ /* 0x002fea0003900000 */
[----:B------:R-:W1:Y:S02]  /*b9f0*/  @!P0 SYNCS.PHASECHK.TRANS64 P0, [R9+URZ], R4 ;  /* 0x00000004090085a7 */ /* 0x000e64000800007f */
[----:B-1----:R-:W-:Y:S05]  /*ba00*/  @!P0 BRA `(.L_x_312) ;  /* 0xfffffffc00f08947 */ /* 0x002fea000383ffff */
[----:B------:R-:W-:Y:S05]  /*ba10*/  BRA `(.L_x_328) ;  /* 0xfffffff800b87947 */ /* 0x000fea000383ffff */
.L_x_313:
[----:B0-----:R0:W1:Y:S02]  /*ba20*/  SYNCS.PHASECHK.TRANS64.TRYWAIT P0, [R6+URZ], R5 ;  /* 0x00000005060075a7 */ /* 0x001064000800017f */
[----:B-1----:R-:W-:Y:S05]  /*ba30*/  @!P0 NANOSLEEP.SYNCS 0x989680 ;  /* 0x009896800000895d */ /* 0x002fea0003900000 */
[----:B------:R-:W1:Y:S02]  /*ba40*/  @!P0 SYNCS.PHASECHK.TRANS64 P0, [R6+URZ], R5 ;  /* 0x00000005060085a7 */ /* 0x000e64000800007f */
[----:B-1----:R-:W-:Y:S05]  /*ba50*/  @!P0 BRA `(.L_x_313) ;  /* 0xfffffffc00f08947 */ /* 0x002fea000383ffff */
[----:B------:R-:W-:Y:S05]  /*ba60*/  BRA `(.L_x_329) ;  /* 0xfffffff800c07947 */ /* 0x000fea000383ffff */
.L_x_330:
[----:B------:R-:W-:-:S00]  /*ba70*/  BRA `(.L_x_330) ;  /* 0xfffffffc00fc7947 */ /* 0x000fc0000383ffff */
[----:B------:R-:W-:-:S00]  /*ba80*/  NOP ;  /* 0x0000000000007918 */ /* 0x000fc00000000000 */
[----:B------:R-:W-:-:S00]  /*ba90*/  NOP ;  /* 0x0000000000007918 */ /* 0x000fc00000000000 */
[----:B------:R-:W-:-:S00]  /*baa0*/  NOP ;  /* 0x0000000000007918 */ /* 0x000fc00000000000 */
[----:B------:R-:W-:-:S00]  /*bab0*/  NOP ;  /* 0x0000000000007918 */ /* 0x000fc00000000000 */
[----:B------:R-:W-:-:S00]  /*bac0*/  NOP ;  /* 0x0000000000007918 */ /* 0x000fc00000000000 */
[----:B------:R-:W-:-:S00]  /*bad0*/  NOP ;  /* 0x0000000000007918 */ /* 0x000fc00000000000 */
[----:B------:R-:W-:-:S00]  /*bae0*/  NOP ;  /* 0x0000000000007918 */ /* 0x000fc00000000000 */
[----:B------:R-:W-:-:S00]  /*baf0*/  NOP ;  /* 0x0000000000007918 */ /* 0x000fc00000000000 */
.L_x_331:


//--------------------- .nv.global.init           --------------------------
	.section	.nv.global.init,"aw",@progbits
.nv.global.init:
	.type		$str$22,@object
	.size		$str$22,($str$23 - $str$22)
$str$22:
        /*0000*/ 	.byte	0x6b, 0x5f, 0x74, 0x69, 0x6c, 0x65, 0x5f, 0x63, 0x6f, 0x75, 0x6e, 0x74, 0x20, 0x3e, 0x3d, 0x20
        /*0010*/ 	.byte	0x31, 0x00
	.type		$str$23,@object
	.size		$str$23,(__unnamed_1 - $str$23)
$str$23:
        /*0012*/ 	.byte	0x2f, 0x74, 0x6d, 0x70, 0x2f, 0x63, 0x75, 0x74, 0x6c, 0x61, 0x73, 0x73, 0x5f, 0x73, 0x77, 0x65
        /*0022*/ 	.byte	0x65, 0x70, 0x5f, 0x73, 0x72, 0x63, 0x2f, 0x69, 0x6e, 0x63, 0x6c, 0x75, 0x64, 0x65, 0x2f, 0x63
        /*0032*/ 	.byte	0x75, 0x74, 0x6c, 0x61, 0x73, 0x73, 0x2f, 0x67, 0x65, 0x6d, 0x6d, 0x2f, 0x63, 0x6f, 0x6c, 0x6c
        /*0042*/ 	.byte	0x65, 0x63, 0x74, 0x69, 0x76, 0x65, 0x2f, 0x73, 0x6d, 0x39, 0x30, 0x5f, 0x6d, 0x6d, 0x61, 0x5f
        /*0052*/ 	.byte	0x74, 0x6d, 0x61, 0x5f, 0x67, 0x6d, 0x6d, 0x61, 0x5f, 0x73, 0x73, 0x5f, 0x77, 0x61, 0x72, 0x70
        /*0062*/ 	.byte	0x73, 0x70, 0x65, 0x63, 0x69, 0x61, 0x6c, 0x69, 0x7a, 0x65, 0x64, 0x2e, 0x68, 0x70, 0x70, 0x00
	.type		__unnamed_1,@object
	.size		__unnamed_1,(.L_0 - __unnamed_1)
__unnamed_1:
        /*0072*/ 	.byte	0x76, 0x6f, 0x69, 0x64, 0x20, 0x63, 0x75, 0x74, 0x6c, 0x61, 0x73, 0x73, 0x3a, 0x3a, 0x67, 0x65
        /* <DEDUP_REMOVED lines=180> */
        /*0bc2*/ 	.byte	0x5d, 0x00
.L_0:


//--------------------- .nv.shared._ZN7cutlass13device_kernelINS_4gemm6kernel13GemmUniversalIN4cute5tupleIJiiiiEEENS1_10collective13CollectiveMmaINS1_34MainloopSm90TmaGmmaWarpSpecializedILi7ENS5_IJNS4_1CILi1EEESB_SB_EEENS1_32KernelTmaWarpSpecializedPingpongEEENS5_IJNSA_ILi64EEENSA_ILi256EEESF_EEENS_10bfloat16_tENS5_IJlSB_lEEESI_SJ_NS4_8TiledMMAINS4_8MMA_AtomIJNS4_4SM904GMMA28MMA_64x256x16_F32BF16BF16_SSILNSN_5MajorE0ELSP_0ELNSN_7ScaleInE1ELSQ_1EEEEEENS4_6LayoutISC_NS5_IJNSA_ILi0EEESU_SU_EEEEENS5_IJNS4_10UnderscoreESX_SX_EEEEENS4_13SM90_TMA_LOADENS4_14ComposedLayoutINS4_7SwizzleILi3ELi4ELi3EEENS4_18smem_ptr_flag_bitsILi16EEENST_INS5_IJNSA_ILi8EEESF_EEENS5_IJSF_SB_EEEEEEEvNS4_8identityES10_S1A_vS1B_EENS_8epilogue10collective6detail29Sm90TmaWarpSpecializedAdapterINS1E_15DefaultEpilogueISI_SJ_SJ_NS1D_6thread17LinearCombinationISI_Li1EffLNS1I_9ScaleType4KindE0ELNS_15FloatRoundStyleE2ESI_EENS1_15EpilogueDefaultEEEEEvvEEEEvNT_6ParamsE --------------------------
	.section	.nv.shared._ZN7cutlass13device_kernelINS_4gemm6kernel13GemmUniversalIN4cute5tupleIJiiiiEEENS1_10collective13CollectiveMmaINS1_34MainloopSm90TmaGmmaWarpSpecializedILi7ENS5_IJNS4_1CILi1EEESB_SB_EEENS1_32KernelTmaWarpSpecializedPingpongEEENS5_IJNSA_ILi64EEENSA_ILi256EEESF_EEENS_10bfloat16_tENS5_IJlSB_lEEESI_SJ_NS4_8TiledMMAINS4_8MMA_AtomIJNS4_4SM904GMMA28MMA_64x256x16_F32BF16BF16_SSILNSN_5MajorE0ELSP_0ELNSN_7ScaleInE1ELSQ_1EEEEEENS4_6LayoutISC_NS5_IJNSA_ILi0EEESU_SU_EEEEENS5_IJNS4_10UnderscoreESX_SX_EEEEENS4_13SM90_TMA_LOADENS4_14ComposedLayoutINS4_7SwizzleILi3ELi4ELi3EEENS4_18smem_ptr_flag_bitsILi16EEENST_INS5_IJNSA_ILi8EEESF_EEENS5_IJSF_SB_EEEEEEEvNS4_8identityES10_S1A_vS1B_EENS_8epilogue10collective6detail29Sm90TmaWarpSpecializedAdapterINS1E_15DefaultEpilogueISI_SJ_SJ_NS1D_6thread17LinearCombinationISI_Li1EffLNS1I_9ScaleType4KindE0ELNS_15FloatRoundStyleE2ESI_EENS1_15EpilogueDefaultEEEEEvvEEEEvNT_6ParamsE,"aw",@nobits
	.sectionflags	@""
	.align	16
	.zero		1024


//--------------------- .nv.shared.reserved.0     --------------------------
	.section	.nv.shared.reserved.0,"aw",@nobits
	.weak		__nv_reservedSMEM_offset_0_alias
	.size		__nv_reservedSMEM_offset_0_alias, 0, 0
	.other		__nv_reservedSMEM_offset_0_alias,@"STO_CUDA_RESERVED_SHARED STV_DEFAULT"
__nv_reservedSMEM_offset_0_alias:
	.zero		0


//--------------------- .nv.global                --------------------------
	.section	.nv.global,"aw",@nobits
.nv.global:
	.type		_ZN40_INTERNAL_8cf8857a_4_k_cu_c5dda666_296304cute1_E,@object
	.size		_ZN40_INTERNAL_8cf8857a_4_k_cu_c5dda666_296304cute1_E,(_ZN40_INTERNAL_8cf8857a_4_k_cu_c5dda666_296304cuda3std3__45__cpo6cbeginE - _ZN40_INTERNAL_8cf8857a_4_k_cu_c5dda666_296304cute1_E)
_ZN40_INTERNAL_8cf8857a_4_k_cu_c5dda666_296304cute1_E:
	.zero		1
	.type		_ZN40_INTERNAL_8cf8857a_4_k_cu_c5dda666_296304cuda3std3__45__cpo6cbeginE,@object
	.size		_ZN40_INTERNAL_8cf8857a_4_k_cu_c5dda666_296304cuda3std3__45__cpo6cbeginE,(_ZN40_INTERNAL_8cf8857a_4_k_cu_c5dda666_296304cuda3std3__48in_placeE - _ZN40_INTERNAL_8cf8857a_4_k_cu_c5dda666_296304cuda3std3__45__cpo6cbeginE)
_ZN40_INTERNAL_8cf8857a_4_k_cu_c5dda666_296304cuda3std3__45__cpo6cbeginE:
	.zero		1
	.type		_ZN40_INTERNAL_8cf8857a_4_k_cu_c5dda666_296304cuda3std3__48in_placeE,@object
	.size		_ZN40_INTERNAL_8cf8857a_4_k_cu_c5dda666_296304cuda3std3__48in_placeE,(_ZN40_INTERNAL_8cf8857a_4_k_cu_c5dda666_296304cuda3std6ranges3__45__cpo9iter_moveE - _ZN40_INTERNAL_8cf8857a_4_k_cu_c5dda666_296304cuda3std3__48in_placeE)
_ZN40_INTERNAL_8cf8857a_4_k_cu_c5dda666_296304cuda3std3__48in_placeE:
	.zero		1
	.type		_ZN40_INTERNAL_8cf8857a_4_k_cu_c5dda666_296304cuda3std6ranges3__45__cpo9iter_moveE,@object
	.size		_ZN40_INTERNAL_8cf8857a_4_k_cu_c5dda666_296304cuda3std6ranges3__45__cpo9iter_moveE,(_ZN40_INTERNAL_8cf8857a_4_k_cu_c5dda666_296304cuda3std3__45__cpo5beginE - _ZN40_INTERNAL_8cf8857a_4_k_cu_c5dda666_296304cuda3std6ranges3__45__cpo9iter_moveE)
_ZN40_INTERNAL_8cf8857a_4_k_cu_c5dda666_296304cuda3std6ranges3__45__cpo9iter_moveE:
	.zero		1
	.type		_ZN40_INTERNAL_8cf8857a_4_k_cu_c5dda666_296304cuda3std3__45__cpo5beginE,@object
	.size		_ZN40_INTERNAL_8cf8857a_4_k_cu_c5dda666_296304cuda3std3__45__cpo5beginE,(_ZN40_INTERNAL_8cf8857a_4_k_cu_c5dda666_296304cuda3std3__442_GLOBAL__N__8cf8857a_4_k_cu_c5dda666_296306ignoreE - _ZN40_INTERNAL_8cf8857a_4_k_cu_c5dda666_296304cuda3std3__45__cpo5beginE)
_ZN40_INTERNAL_8cf8857a_4_k_cu_c5dda666_296304cuda3std3__45__cpo5beginE:
	.zero		1
	.type		_ZN40_INTERNAL_8cf8857a_4_k_cu_c5dda666_296304cuda3std3__442_GLOBAL__N__8cf8857a_4_k_cu_c5dda666_296306ignoreE,@object
	.size		_ZN40_INTERNAL_8cf8857a_4_k_cu_c5dda666_296304cuda3std3__442_GLOBAL__N__8cf8857a_4_k_cu_c5dda666_296306ignoreE,(_ZN40_INTERNAL_8cf8857a_4_k_cu_c5dda666_296304cute7productE - _ZN40_INTERNAL_8cf8857a_4_k_cu_c5dda666_296304cuda3std3__442_GLOBAL__N__8cf8857a_4_k_cu_c5dda666_296306ignoreE)
_ZN40_INTERNAL_8cf8857a_4_k_cu_c5dda666_296304cuda3std3__442_GLOBAL__N__8cf8857a_4_k_cu_c5dda666_296306ignoreE:
	.zero		1
	.type		_ZN40_INTERNAL_8cf8857a_4_k_cu_c5dda666_296304cute7productE,@object
	.size		_ZN40_INTERNAL_8cf8857a_4_k_cu_c5dda666_296304cute7productE,(_ZN40_INTERNAL_8cf8857a_4_k_cu_c5dda666_296304cuda3std3__45__cpo3endE - _ZN40_INTERNAL_8cf8857a_4_k_cu_c5dda666_296304cute7productE)
_ZN40_INTERNAL_8cf8857a_4_k_cu_c5dda666_296304cute7productE:
	.zero		1
	.type		_ZN40_INTERNAL_8cf8857a_4_k_cu_c5dda666_296304cuda3std3__45__cpo3endE,@object
	.size		_ZN40_INTERNAL_8cf8857a_4_k_cu_c5dda666_296304cuda3std3__45__cpo3endE,(_ZN40_INTERNAL_8cf8857a_4_k_cu_c5dda666_296304cuda3std3__419piecewise_constructE - _ZN40_INTERNAL_8cf8857a_4_k_cu_c5dda666_296304cuda3std3__45__cpo3endE)
_ZN40_INTERNAL_8cf8857a_4_k_cu_c5dda666_296304cuda3std3__45__cpo3endE:
	.zero		1
	.type		_ZN40_INTERNAL_8cf8857a_4_k_cu_c5dda666_296304cuda3std3__419piecewise_constructE,@object
	.size		_ZN40_INTERNAL_8cf8857a_4_k_cu_c5dda666_296304cuda3std3__419piecewise_constructE,(_ZN40_INTERNAL_8cf8857a_4_k_cu_c5dda666_296304cuda3std3__45__cpo4cendE - _ZN40_INTERNAL_8cf8857a_4_k_cu_c5dda666_296304cuda3std3__419piecewise_constructE)
_ZN40_INTERNAL_8cf8857a_4_k_cu_c5dda666_296304cuda3std3__419piecewise_constructE:
	.zero		1
	.type		_ZN40_INTERNAL_8cf8857a_4_k_cu_c5dda666_296304cuda3std3__45__cpo4cendE,@object
	.size		_ZN40_INTERNAL_8cf8857a_4_k_cu_c5dda666_296304cuda3std3__45__cpo4cendE,(_ZN40_INTERNAL_8cf8857a_4_k_cu_c5dda666_296304cuda3std6ranges3__45__cpo4swapE - _ZN40_INTERNAL_8cf8857a_4_k_cu_c5dda666_296304cuda3std3__45__cpo4cendE)
_ZN40_INTERNAL_8cf8857a_4_k_cu_c5dda666_296304cuda3std3__45__cpo4cendE:
	.zero		1
	.type		_ZN40_INTERNAL_8cf8857a_4_k_cu_c5dda666_296304cuda3std6ranges3__45__cpo4swapE,@object
	.size		_ZN40_INTERNAL_8cf8857a_4_k_cu_c5dda666_296304cuda3std6ranges3__45__cpo4swapE,(.L_8 - _ZN40_INTERNAL_8cf8857a_4_k_cu_c5dda666_296304cuda3std6ranges3__45__cpo4swapE)
_ZN40_INTERNAL_8cf8857a_4_k_cu_c5dda666_296304cuda3std6ranges3__45__cpo4swapE:
	.zero		1
.L_8:


//--------------------- .nv.constant0._ZN7cutlass13device_kernelINS_4gemm6kernel13GemmUniversalIN4cute5tupleIJiiiiEEENS1_10collective13CollectiveMmaINS1_34MainloopSm90TmaGmmaWarpSpecializedILi7ENS5_IJNS4_1CILi1EEESB_SB_EEENS1_32KernelTmaWarpSpecializedPingpongEEENS5_IJNSA_ILi64EEENSA_ILi256EEESF_EEENS_10bfloat16_tENS5_IJlSB_lEEESI_SJ_NS4_8TiledMMAINS4_8MMA_AtomIJNS4_4SM904GMMA28MMA_64x256x16_F32BF16BF16_SSILNSN_5MajorE0ELSP_0ELNSN_7ScaleInE1ELSQ_1EEEEEENS4_6LayoutISC_NS5_IJNSA_ILi0EEESU_SU_EEEEENS5_IJNS4_10UnderscoreESX_SX_EEEEENS4_13SM90_TMA_LOADENS4_14ComposedLayoutINS4_7SwizzleILi3ELi4ELi3EEENS4_18smem_ptr_flag_bitsILi16EEENST_INS5_IJNSA_ILi8EEESF_EEENS5_IJSF_SB_EEEEEEEvNS4_8identityES10_S1A_vS1B_EENS_8epilogue10collective6detail29Sm90TmaWarpSpecializedAdapterINS1E_15DefaultEpilogueISI_SJ_SJ_NS1D_6thread17LinearCombinationISI_Li1EffLNS1I_9ScaleType4KindE0ELNS_15FloatRoundStyleE2ESI_EENS1_15EpilogueDefaultEEEEEvvEEEEvNT_6ParamsE --------------------------
	.section	.nv.constant0._ZN7cutlass13device_kernelINS_4gemm6kernel13GemmUniversalIN4cute5tupleIJiiiiEEENS1_10collective13CollectiveMmaINS1_34MainloopSm90TmaGmmaWarpSpecializedILi7ENS5_IJNS4_1CILi1EEESB_SB_EEENS1_32KernelTmaWarpSpecializedPingpongEEENS5_IJNSA_ILi64EEENSA_ILi256EEESF_EEENS_10bfloat16_tENS5_IJlSB_lEEESI_SJ_NS4_8TiledMMAINS4_8MMA_AtomIJNS4_4SM904GMMA28MMA_64x256x16_F32BF16BF16_SSILNSN_5MajorE0ELSP_0ELNSN_7ScaleInE1ELSQ_1EEEEEENS4_6LayoutISC_NS5_IJNSA_ILi0EEESU_SU_EEEEENS5_IJNS4_10UnderscoreESX_SX_EEEEENS4_13SM90_TMA_LOADENS4_14ComposedLayoutINS4_7SwizzleILi3ELi4ELi3EEENS4_18smem_ptr_flag_bitsILi16EEENST_INS5_IJNSA_ILi8EEESF_EEENS5_IJSF_SB_EEEEEEEvNS4_8identityES10_S1A_vS1B_EENS_8epilogue10collective6detail29Sm90TmaWarpSpecializedAdapterINS1E_15DefaultEpilogueISI_SJ_SJ_NS1D_6thread17LinearCombinationISI_Li1EffLNS1I_9ScaleType4KindE0ELNS_15FloatRoundStyleE2ESI_EENS1_15EpilogueDefaultEEEEEvvEEEEvNT_6ParamsE,"a",@progbits
	.sectionflags	@""
	.align	4
.nv.constant0._ZN7cutlass13device_kernelINS_4gemm6kernel13GemmUniversalIN4cute5tupleIJiiiiEEENS1_10collective13CollectiveMmaINS1_34MainloopSm90TmaGmmaWarpSpecializedILi7ENS5_IJNS4_1CILi1EEESB_SB_EEENS1_32KernelTmaWarpSpecializedPingpongEEENS5_IJNSA_ILi64EEENSA_ILi256EEESF_EEENS_10bfloat16_tENS5_IJlSB_lEEESI_SJ_NS4_8TiledMMAINS4_8MMA_AtomIJNS4_4SM904GMMA28MMA_64x256x16_F32BF16BF16_SSILNSN_5MajorE0ELSP_0ELNSN_7ScaleInE1ELSQ_1EEEEEENS4_6LayoutISC_NS5_IJNSA_ILi0EEESU_SU_EEEEENS5_IJNS4_10UnderscoreESX_SX_EEEEENS4_13SM90_TMA_LOADENS4_14ComposedLayoutINS4_7SwizzleILi3ELi4ELi3EEENS4_18smem_ptr_flag_bitsILi16EEENST_INS5_IJNSA_ILi8EEESF_EEENS5_IJSF_SB_EEEEEEEvNS4_8identityES10_S1A_vS1B_EENS_8epilogue10collective6detail29Sm90TmaWarpSpecializedAdapterINS1E_15DefaultEpilogueISI_SJ_SJ_NS1D_6thread17LinearCombinationISI_Li1EffLNS1I_9ScaleType4KindE0ELNS_15FloatRoundStyleE2ESI_EENS1_15EpilogueDefaultEEEEEvvEEEEvNT_6ParamsE:
	.zero		1664


//--------------------- SYMBOLS --------------------------

	.type		.nv.reservedSmem.offset0,@object
	.size		.nv.reservedSmem.offset0,0x4
	.type		__assertfail,@function
